	.target	sm_90a

	.elftype	@"ET_EXEC"


//--------------------- .note.nv.tkinfo           --------------------------
	.section	.note.nv.tkinfo,"",@"SHT_NOTE"
	.sectionflags	@"SHF_NOTE_NV_TKINFO"
	.tkinfo
        /*0018*/ 	.word	0x00000002
        /*0030*/ 	.string	""
        /*0030*/ 	.string	"ptxas"
        /*0030*/ 	.string	"Cuda compilation tools, release 13.0, V13.0.88"
        /*0030*/ 	.string	"Build cuda_13.0.r13.0/compiler.36424714_0"
        /*0030*/ 	.string	"-arch sm_90a -m 64 "



//--------------------- .note.nv.cuinfo           --------------------------
	.section	.note.nv.cuinfo,"",@"SHT_NOTE"
	.sectionflags	@"SHF_NOTE_NV_CUINFO"
        /*0018*/ 	.short	0x0002
        /*001a*/ 	.short	0x005a
        /*001c*/ 	.short	0x0082
	.zero		2


//--------------------- .nv.info                  --------------------------
	.section	.nv.info,"",@"SHT_CUDA_INFO"
	.align	4


	//----- nvinfo : EIATTR_REGCOUNT
	.align		4
        /*0000*/ 	.byte	0x04, 0x2f
        /*0002*/ 	.short	(.L_15 - .L_14)
	.align		4
.L_14:
        /*0004*/ 	.word	index@(_ZN7cutlass13device_kernelINS_4fmha6kernel28FmhaKernelTmaWarpSpecializedINS1_10collective30FmhaMainloopTmaWarpSpecializedINS_10bfloat16_tEffN4cute5tupleIJNS7_1CILi128EEENS9_ILi64EEENS9_ILi16EEEEEENS8_IJiNS9_ILi1EEENS8_IJiiEEEEEESG_SG_NS4_13DefaultFusionEJEEENS4_15FmhaFwdEpilogueIS6_fNS8_IJSB_SC_SB_EEEEENS2_23IndividualTileSchedulerEJEEEEEvNT_6ParamsE)
        /*0008*/ 	.word	0x000000a8


	//----- nvinfo : EIATTR_FRAME_SIZE
	.align		4
.L_15:
        /*000c*/ 	.byte	0x04, 0x11
        /*000e*/ 	.short	(.L_17 - .L_16)
	.align		4
.L_16:
        /*0010*/ 	.word	index@($__internal_0_$__cuda_sm20_rcp_rn_f32_slowpath)
        /*0014*/ 	.word	0x00000000


	//----- nvinfo : EIATTR_FRAME_SIZE
	.align		4
.L_17:
        /*0018*/ 	.byte	0x04, 0x11
        /*001a*/ 	.short	(.L_19 - .L_18)
	.align		4
.L_18:
        /*001c*/ 	.word	index@(_ZN7cutlass13device_kernelINS_4fmha6kernel28FmhaKernelTmaWarpSpecializedINS1_10collective30FmhaMainloopTmaWarpSpecializedINS_10bfloat16_tEffN4cute5tupleIJNS7_1CILi128EEENS9_ILi64EEENS9_ILi16EEEEEENS8_IJiNS9_ILi1EEENS8_IJiiEEEEEESG_SG_NS4_13DefaultFusionEJEEENS4_15FmhaFwdEpilogueIS6_fNS8_IJSB_SC_SB_EEEEENS2_23IndividualTileSchedulerEJEEEEEvNT_6ParamsE)
        /*0020*/ 	.word	0x00000000


	//----- nvinfo : EIATTR_MIN_STACK_SIZE
	.align		4
.L_19:
        /*0024*/ 	.byte	0x04, 0x12
        /*0026*/ 	.short	(.L_21 - .L_20)
	.align		4
.L_20:
        /*0028*/ 	.word	index@(_ZN7cutlass13device_kernelINS_4fmha6kernel28FmhaKernelTmaWarpSpecializedINS1_10collective30FmhaMainloopTmaWarpSpecializedINS_10bfloat16_tEffN4cute5tupleIJNS7_1CILi128EEENS9_ILi64EEENS9_ILi16EEEEEENS8_IJiNS9_ILi1EEENS8_IJiiEEEEEESG_SG_NS4_13DefaultFusionEJEEENS4_15FmhaFwdEpilogueIS6_fNS8_IJSB_SC_SB_EEEEENS2_23IndividualTileSchedulerEJEEEEEvNT_6ParamsE)
        /*002c*/ 	.word	0x00000000
.L_21:


//--------------------- .nv.compat                --------------------------
	.section	.nv.compat,"",@"SHT_CUDA_COMPAT_INFO"
	.align	4
        /*0000*/ 	.byte	0x02, 0x09, 0x01, 0x00, 0x02, 0x02, 0x04, 0x00, 0x02, 0x05, 0x05, 0x00, 0x03, 0x07, 0x01, 0x01
        /*0010*/ 	.byte	0x02, 0x03, 0x01, 0x00, 0x02, 0x06, 0x01, 0x00, 0x04, 0x0b, 0x08, 0x00, 0x00, 0x00, 0x00, 0x00
        /*0020*/ 	.byte	0x00, 0x00, 0x00, 0x00


//--------------------- .nv.info._ZN7cutlass13device_kernelINS_4fmha6kernel28FmhaKernelTmaWarpSpecializedINS1_10collective30FmhaMainloopTmaWarpSpecializedINS_10bfloat16_tEffN4cute5tupleIJNS7_1CILi128EEENS9_ILi64EEENS9_ILi16EEEEEENS8_IJiNS9_ILi1EEENS8_IJiiEEEEEESG_SG_NS4_13DefaultFusionEJEEENS4_15FmhaFwdEpilogueIS6_fNS8_IJSB_SC_SB_EEEEENS2_23IndividualTileSchedulerEJEEEEEvNT_6ParamsE --------------------------
	.section	.nv.info._ZN7cutlass13device_kernelINS_4fmha6kernel28FmhaKernelTmaWarpSpecializedINS1_10collective30FmhaMainloopTmaWarpSpecializedINS_10bfloat16_tEffN4cute5tupleIJNS7_1CILi128EEENS9_ILi64EEENS9_ILi16EEEEEENS8_IJiNS9_ILi1EEENS8_IJiiEEEEEESG_SG_NS4_13DefaultFusionEJEEENS4_15FmhaFwdEpilogueIS6_fNS8_IJSB_SC_SB_EEEEENS2_23IndividualTileSchedulerEJEEEEEvNT_6ParamsE,"",@"SHT_CUDA_INFO"
	.sectionflags	@""
	.align	4


	//----- nvinfo : EIATTR_CUDA_API_VERSION
	.align		4
        /*0000*/ 	.byte	0x04, 0x37
        /*0002*/ 	.short	(.L_23 - .L_22)
.L_22:
        /*0004*/ 	.word	0x00000082


	//----- nvinfo : EIATTR_KPARAM_INFO
	.align		4
.L_23:
        /*0008*/ 	.byte	0x04, 0x17
        /*000a*/ 	.short	(.L_25 - .L_24)
.L_24:
        /*000c*/ 	.word	0x00000000
        /*0010*/ 	.short	0x0000
        /*0012*/ 	.short	0x0070
        /*0014*/ 	.byte	0x00, 0xf0, 0x01, 0x20


	//----- nvinfo : EIATTR_SPARSE_MMA_MASK
	.align		4
.L_25:
        /*0018*/ 	.byte	0x03, 0x50
        /*001a*/ 	.short	0x0000


	//----- nvinfo : EIATTR_MAXREG_COUNT
	.align		4
        /*001c*/ 	.byte	0x03, 0x1b
        /*001e*/ 	.short	0x00a8


	//----- nvinfo : EIATTR_NUM_BARRIERS
	.align		4
        /*0020*/ 	.byte	0x02, 0x4c
        /*0022*/ 	.byte	0x02
	.zero		1


	//----- nvinfo : EIATTR_EXTERNS
	.align		4
        /*0024*/ 	.byte	0x04, 0x0f
        /*0026*/ 	.short	(.L_27 - .L_26)


	//   ....[0]....
	.align		4
.L_26:
        /*0028*/ 	.word	index@(__assertfail)


	//----- nvinfo : EIATTR_MERCURY_ISA_VERSION
	.align		4
.L_27:
        /*002c*/ 	.byte	0x03, 0x5f
        /*002e*/ 	.short	0x0101


	//----- nvinfo : EIATTR_INT_WARP_WIDE_INSTR_OFFSETS
	.align		4
        /*0030*/ 	.byte	0x04, 0x31
        /*0032*/ 	.short	(.L_29 - .L_28)


	//   ....[0]....
.L_28:
        /*0034*/ 	.word	0x000006f0


	//   ....[1]....
        /*0038*/ 	.word	0x00000700


	//   ....[2]....
        /*003c*/ 	.word	0x00000710


	//   ....[3]....
        /*0040*/ 	.word	0x00000720


	//   ....[4]....
        /*0044*/ 	.word	0x00000790


	//----- nvinfo : EIATTR_COOP_GROUP_MASK_REGIDS
	.align		4
.L_29:
        /*0048*/ 	.byte	0x04, 0x29
        /*004a*/ 	.short	(.L_31 - .L_30)


	//   ....[0]....
.L_30:
        /*004c*/ 	.word	0xffffffff


	//   ....[1]....
        /*0050*/ 	.word	0xffffffff


	//   ....[2]....
        /*0054*/ 	.word	0xffffffff


	//   ....[3]....
        /*0058*/ 	.word	0xffffffff


	//   ....[4]....
        /*005c*/ 	.word	0xffffffff


	//   ....[5]....
        /*0060*/ 	.word	0xffffffff


	//   ....[6]....
        /*0064*/ 	.word	0xffffffff


	//   ....[7]....
        /*0068*/ 	.word	0xffffffff


	//   ....[8]....
        /*006c*/ 	.word	0xffffffff


	//   ....[9]....
        /*0070*/ 	.word	0xffffffff


	//   ....[10]....
        /*0074*/ 	.word	0xffffffff


	//   ....[11]....
        /*0078*/ 	.word	0xffffffff


	//   ....[12]....
        /*007c*/ 	.word	0xffffffff


	//   ....[13]....
        /*0080*/ 	.word	0xffffffff


	//   ....[14]....
        /*0084*/ 	.word	0xffffffff


	//   ....[15]....
        /*0088*/ 	.word	0xffffffff


	//   ....[16]....
        /*008c*/ 	.word	0xffffffff


	//   ....[17]....
        /*0090*/ 	.word	0xffffffff


	//----- nvinfo : EIATTR_COOP_GROUP_INSTR_OFFSETS
	.align		4
.L_31:
        /*0094*/ 	.byte	0x04, 0x28
        /*0096*/ 	.short	(.L_33 - .L_32)


	//   ....[0]....
.L_32:
        /*0098*/ 	.word	0x00000050


	//   ....[1]....
        /*009c*/ 	.word	0x00000080


	//   ....[2]....
        /*00a0*/ 	.word	0x000001b0


	//   ....[3]....
        /*00a4*/ 	.word	0x00000370


	//   ....[4]....
        /*00a8*/ 	.word	0x00000530


	//   ....[5]....
        /*00ac*/ 	.word	0x00000690


	//   ....[6]....
        /*00b0*/ 	.word	0x00000fd0


	//   ....[7]....
        /*00b4*/ 	.word	0x00001000


	//   ....[8]....
        /*00b8*/ 	.word	0x00001280


	//   ....[9]....
        /*00bc*/ 	.word	0x000013d0


	//   ....[10]....
        /*00c0*/ 	.word	0x00002410


	//   ....[11]....
        /*00c4*/ 	.word	0x00002440


	//   ....[12]....
        /*00c8*/ 	.word	0x00002730


	//   ....[13]....
        /*00cc*/ 	.word	0x00002850


	//   ....[14]....
        /*00d0*/ 	.word	0x000037f0


	//   ....[15]....
        /*00d4*/ 	.word	0x00003830


	//   ....[16]....
        /*00d8*/ 	.word	0x00003870


	//   ....[17]....
        /*00dc*/ 	.word	0x00003880


	//----- nvinfo : EIATTR_REG_RECONFIG
	.align		4
.L_33:
        /*00e0*/ 	.byte	0x01, 0x54
	.zero		2


	//----- nvinfo : EIATTR_SYSCALL_OFFSETS
	.align		4
        /*00e4*/ 	.byte	0x04, 0x46
        /*00e6*/ 	.short	(.L_35 - .L_34)


	//   ....[0]....
.L_34:
        /*00e8*/ 	.word	0x000040e0


	//   ....[1]....
        /*00ec*/ 	.word	0x00004240


	//----- nvinfo : EIATTR_MBARRIER_INSTR_OFFSETS
	.align		4
.L_35:
        /*00f0*/ 	.byte	0x04, 0x39
        /*00f2*/ 	.short	(.L_37 - .L_36)


	//   ....[0]....
.L_36:
        /*00f4*/ 	.word	0x00000320
        /*00f8*/ 	.word	0x000000ff
        /*00fc*/ 	.word	0x00003850
        /*0100*/ 	.short	0x0100
        /*0102*/ 	.byte	0x0b
	.zero		1


	//   ....[1]....
        /*0104*/ 	.word	0x00000330
        /*0108*/ 	.word	0x000000ff
        /*010c*/ 	.word	0x00003860
        /*0110*/ 	.short	0x0100
        /*0112*/ 	.byte	0x0b
	.zero		1


	//   ....[2]....
        /*0114*/ 	.word	0x00000340
        /*0118*/ 	.word	0x000000ff
        /*011c*/ 	.word	0x00003858
        /*0120*/ 	.short	0x0100
        /*0122*/ 	.byte	0x0b
	.zero		1


	//   ....[3]....
        /*0124*/ 	.word	0x00000350
        /*0128*/ 	.word	0x000000ff
        /*012c*/ 	.word	0x00003868
        /*0130*/ 	.short	0x0100
        /*0132*/ 	.byte	0x0b
	.zero		1


	//   ....[4]....
        /*0134*/ 	.word	0x00000480
        /*0138*/ 	.word	0x000000ff
        /*013c*/ 	.word	0x00003800
        /*0140*/ 	.short	0x0100
        /*0142*/ 	.byte	0x0b
	.zero		1


	//   ....[5]....
        /*0144*/ 	.word	0x00000490
        /*0148*/ 	.word	0x000000ff
        /*014c*/ 	.word	0x00003828
        /*0150*/ 	.short	0x0100
        /*0152*/ 	.byte	0x0b
	.zero		1


	//   ....[6]....
        /*0154*/ 	.word	0x000004a0
        /*0158*/ 	.word	0x000000ff
        /*015c*/ 	.word	0x00003808
        /*0160*/ 	.short	0x0100
        /*0162*/ 	.byte	0x0b
	.zero		1


	//   ....[7]....
        /*0164*/ 	.word	0x000004b0
        /*0168*/ 	.word	0x000000ff
        /*016c*/ 	.word	0x00003830
        /*0170*/ 	.short	0x0100
        /*0172*/ 	.byte	0x0b
	.zero		1


	//   ....[8]....
        /*0174*/ 	.word	0x000004c0
        /*0178*/ 	.word	0x000000ff
        /*017c*/ 	.word	0x00003810
        /*0180*/ 	.short	0x0100
        /*0182*/ 	.byte	0x0b
	.zero		1


	//   ....[9]....
        /*0184*/ 	.word	0x000004d0
        /*0188*/ 	.word	0x000000ff
        /*018c*/ 	.word	0x00003838
        /*0190*/ 	.short	0x0100
        /*0192*/ 	.byte	0x0b
	.zero		1


	//   ....[10]....
        /*0194*/ 	.word	0x000004e0
        /*0198*/ 	.word	0x000000ff
        /*019c*/ 	.word	0x00003818
        /*01a0*/ 	.short	0x0100
        /*01a2*/ 	.byte	0x0b
	.zero		1


	//   ....[11]....
        /*01a4*/ 	.word	0x000004f0
        /*01a8*/ 	.word	0x000000ff
        /*01ac*/ 	.word	0x00003840
        /*01b0*/ 	.short	0x0100
        /*01b2*/ 	.byte	0x0b
	.zero		1


	//   ....[12]....
        /*01b4*/ 	.word	0x00000500
        /*01b8*/ 	.word	0x000000ff
        /*01bc*/ 	.word	0x00003820
        /*01c0*/ 	.short	0x0100
        /*01c2*/ 	.byte	0x0b
	.zero		1


	//   ....[13]....
        /*01c4*/ 	.word	0x00000510
        /*01c8*/ 	.word	0x000000ff
        /*01cc*/ 	.word	0x00003848
        /*01d0*/ 	.short	0x0100
        /*01d2*/ 	.byte	0x0b
	.zero		1


	//   ....[14]....
        /*01d4*/ 	.word	0x00000640
        /*01d8*/ 	.word	0x000000ff
        /*01dc*/ 	.word	0x00003870
        /*01e0*/ 	.short	0x0100
        /*01e2*/ 	.byte	0x0b
	.zero		1


	//   ....[15]....
        /*01e4*/ 	.word	0x00000650
        /*01e8*/ 	.word	0x000000ff
        /*01ec*/ 	.word	0x00003880
        /*01f0*/ 	.short	0x0100
        /*01f2*/ 	.byte	0x0b
	.zero		1


	//   ....[16]....
        /*01f4*/ 	.word	0x00000660
        /*01f8*/ 	.word	0x000000ff
        /*01fc*/ 	.word	0x00003878
        /*0200*/ 	.short	0x0100
        /*0202*/ 	.byte	0x0b
	.zero		1


	//   ....[17]....
        /*0204*/ 	.word	0x00000670
        /*0208*/ 	.word	0x000000ff
        /*020c*/ 	.word	0x00003888
        /*0210*/ 	.short	0x0100
        /*0212*/ 	.byte	0x0b
	.zero		1


	//   ....[18]....
        /*0214*/ 	.word	0x000007b0
        /*0218*/ 	.word	0x000000ff
        /*021c*/ 	.word	0x00003890
        /*0220*/ 	.short	0x0100
        /*0222*/ 	.byte	0x08
	.zero		1


	//   ....[19]....
        /*0224*/ 	.word	0x000007c0
        /*0228*/ 	.word	0x000000ff
        /*022c*/ 	.word	0x00003898
        /*0230*/ 	.short	0x0100
        /*0232*/ 	.byte	0x08
	.zero		1


	//   ....[20]....
        /*0234*/ 	.word	0x000007d0
        /*0238*/ 	.word	0x000000ff
        /*023c*/ 	.word	0x000038a0
        /*0240*/ 	.short	0x0100
        /*0242*/ 	.byte	0x08
	.zero		1


	//   ....[21]....
        /*0244*/ 	.word	0x000007e0
        /*0248*/ 	.word	0x000000ff
        /*024c*/ 	.word	0x000038a8
        /*0250*/ 	.short	0x0100
        /*0252*/ 	.byte	0x08
	.zero		1


	//   ....[22]....
        /*0254*/ 	.word	0x000008e0
        /*0258*/ 	.word	0x000000ff
        /*025c*/ 	.word	0x000038c0
        /*0260*/ 	.short	0x0100
        /*0262*/ 	.byte	0x0b
	.zero		1


	//   ....[23]....
        /*0264*/ 	.word	0x000008f0
        /*0268*/ 	.word	0x000000ff
        /*026c*/ 	.word	0x000038c8
        /*0270*/ 	.short	0x0100
        /*0272*/ 	.byte	0x0b
	.zero		1


	//   ....[24]....
        /*0274*/ 	.word	0x00000cf0
        /*0278*/ 	.word	0x000000ff
        /*027c*/ 	.word	0x00003850
        /*0280*/ 	.short	0x010a
        /*0282*/ 	.byte	0x06
	.zero		1


	//   ....[25]....
        /*0284*/ 	.word	0x00000d60
        /*0288*/ 	.word	0x000000ff
        /*028c*/ 	.word	0x00003800
        /*0290*/ 	.short	0x010a
        /*0292*/ 	.byte	0x25
	.zero		1


	//   ....[26]....
        /*0294*/ 	.word	0x00000dd0
        /*0298*/ 	.word	0x000000ff
        /*029c*/ 	.word	0x00000000
        /*02a0*/ 	.short	0x010a
        /*02a2*/ 	.byte	0x0a
	.zero		1


	//   ....[27]....
        /*02a4*/ 	.word	0x00001e10
        /*02a8*/ 	.word	0x00000016
        /*02ac*/ 	.word	0x00000000
        /*02b0*/ 	.short	0x0101
        /*02b2*/ 	.byte	0x0b
	.zero		1


	//   ....[28]....
        /*02b4*/ 	.word	0x00001ec0
        /*02b8*/ 	.word	0x000000ff
        /*02bc*/ 	.word	0x00003808
        /*02c0*/ 	.short	0x010a
        /*02c2*/ 	.byte	0x25
	.zero		1


	//   ....[29]....
        /*02c4*/ 	.word	0x000020b0
        /*02c8*/ 	.word	0x000000ff
        /*02cc*/ 	.word	0x00000000
        /*02d0*/ 	.short	0x0101
        /*02d2*/ 	.byte	0x06
	.zero		1


	//   ....[30]....
        /*02d4*/ 	.word	0x00002210
        /*02d8*/ 	.word	0x000000ff
        /*02dc*/ 	.word	0x00003800
        /*02e0*/ 	.short	0x010a
        /*02e2*/ 	.byte	0x06
	.zero		1


	//   ....[31]....
        /*02e4*/ 	.word	0x00003300
        /*02e8*/ 	.word	0x000000ff
        /*02ec*/ 	.word	0x00003800
        /*02f0*/ 	.short	0x010a
        /*02f2*/ 	.byte	0x06
	.zero		1


	//   ....[32]....
        /*02f4*/ 	.word	0x00003460
        /*02f8*/ 	.word	0x000000ff
        /*02fc*/ 	.word	0x00003800
        /*0300*/ 	.short	0x010a
        /*0302*/ 	.byte	0x06
	.zero		1


	//   ....[33]....
        /*0304*/ 	.word	0x00003640
        /*0308*/ 	.word	0x000000ff
        /*030c*/ 	.word	0x00000000
        /*0310*/ 	.short	0x0101
        /*0312*/ 	.byte	0x06
	.zero		1


	//   ....[34]....
        /*0314*/ 	.word	0x000036f0
        /*0318*/ 	.word	0x000000ff
        /*031c*/ 	.word	0x00000000
        /*0320*/ 	.short	0x0101
        /*0322*/ 	.byte	0x06
	.zero		1


	//   ....[35]....
        /*0324*/ 	.word	0x00003cd0
        /*0328*/ 	.word	0x000000ff
        /*032c*/ 	.word	0x00003898
        /*0330*/ 	.short	0x010a
        /*0332*/ 	.byte	0x04
	.zero		1


	//   ....[36]....
        /*0334*/ 	.word	0x00004610
        /*0338*/ 	.word	0x00000000
        /*033c*/ 	.word	0x00003890
        /*0340*/ 	.short	0x0101
        /*0342*/ 	.byte	0x25
	.zero		1


	//   ....[37]....
        /*0344*/ 	.word	0x00004760
        /*0348*/ 	.word	0x00000003
        /*034c*/ 	.word	0x00003860
        /*0350*/ 	.short	0x010a
        /*0352*/ 	.byte	0x3f
	.zero		1


	//   ....[38]....
        /*0354*/ 	.word	0x000049c0
        /*0358*/ 	.word	0x00000000
        /*035c*/ 	.word	0x00003828
        /*0360*/ 	.short	0x010a
        /*0362*/ 	.byte	0x3f
	.zero		1


	//   ....[39]....
        /*0364*/ 	.word	0x00004c00
        /*0368*/ 	.word	0x00000004
        /*036c*/ 	.word	0x00003860
        /*0370*/ 	.short	0x010a
        /*0372*/ 	.byte	0x3f
	.zero		1


	//   ....[40]....
        /*0374*/ 	.word	0x00004e70
        /*0378*/ 	.word	0x00000003
        /*037c*/ 	.word	0x00003828
        /*0380*/ 	.short	0x010a
        /*0382*/ 	.byte	0x3f
	.zero		1


	//   ....[41]....
        /*0384*/ 	.word	0x000051a0
        /*0388*/ 	.word	0x00000006
        /*038c*/ 	.word	0x00003828
        /*0390*/ 	.short	0x010a
        /*0392*/ 	.byte	0x3f
	.zero		1


	//   ....[42]....
        /*0394*/ 	.word	0x00005410
        /*0398*/ 	.word	0x00000006
        /*039c*/ 	.word	0x00003828
        /*03a0*/ 	.short	0x010a
        /*03a2*/ 	.byte	0x3f
	.zero		1


	//   ....[43]....
        /*03a4*/ 	.word	0x00005670
        /*03a8*/ 	.word	0x00000003
        /*03ac*/ 	.word	0x00003850
        /*03b0*/ 	.short	0x010a
        /*03b2*/ 	.byte	0x3f
	.zero		1


	//   ....[44]....
        /*03b4*/ 	.word	0x000056d0
        /*03b8*/ 	.word	0x00000003
        /*03bc*/ 	.word	0x00003800
        /*03c0*/ 	.short	0x010a
        /*03c2*/ 	.byte	0x3f
	.zero		1


	//   ....[45]....
        /*03c4*/ 	.word	0x00005730
        /*03c8*/ 	.word	0x00000003
        /*03cc*/ 	.word	0x00000000
        /*03d0*/ 	.short	0x010a
        /*03d2*/ 	.byte	0x3f
	.zero		1


	//   ....[46]....
        /*03d4*/ 	.word	0x00005790
        /*03d8*/ 	.word	0x00000005
        /*03dc*/ 	.word	0x00003808
        /*03e0*/ 	.short	0x010a
        /*03e2*/ 	.byte	0x3f
	.zero		1


	//   ....[47]....
        /*03e4*/ 	.word	0x000057f0
        /*03e8*/ 	.word	0x00000004
        /*03ec*/ 	.word	0x00003800
        /*03f0*/ 	.short	0x010a
        /*03f2*/ 	.byte	0x3f
	.zero		1


	//   ....[48]....
        /*03f4*/ 	.word	0x00005850
        /*03f8*/ 	.word	0x00000005
        /*03fc*/ 	.word	0x00003800
        /*0400*/ 	.short	0x010a
        /*0402*/ 	.byte	0x3f
	.zero		1


	//   ....[49]....
        /*0404*/ 	.word	0x000058b0
        /*0408*/ 	.word	0x00000003
        /*040c*/ 	.word	0x00003898
        /*0410*/ 	.short	0x010a
        /*0412*/ 	.byte	0x3f
	.zero		1


	//   ....[50]....
        /*0414*/ 	.word	0x00005900
        /*0418*/ 	.word	0x00000003
        /*041c*/ 	.word	0x00003860
        /*0420*/ 	.short	0x010a
        /*0422*/ 	.byte	0x3f
	.zero		1


	//   ....[51]....
        /*0424*/ 	.word	0x00005950
        /*0428*/ 	.word	0x00000000
        /*042c*/ 	.word	0x00003828
        /*0430*/ 	.short	0x010a
        /*0432*/ 	.byte	0x3f
	.zero		1


	//   ....[52]....
        /*0434*/ 	.word	0x000059a0
        /*0438*/ 	.word	0x00000004
        /*043c*/ 	.word	0x00003860
        /*0440*/ 	.short	0x010a
        /*0442*/ 	.byte	0x3f
	.zero		1


	//   ....[53]....
        /*0444*/ 	.word	0x000059f0
        /*0448*/ 	.word	0x00000003
        /*044c*/ 	.word	0x00003828
        /*0450*/ 	.short	0x010a
        /*0452*/ 	.byte	0x3f
	.zero		1


	//   ....[54]....
        /*0454*/ 	.word	0x00005a40
        /*0458*/ 	.word	0x00000006
        /*045c*/ 	.word	0x00003828
        /*0460*/ 	.short	0x010a
        /*0462*/ 	.byte	0x3f
	.zero		1


	//   ....[55]....
        /*0464*/ 	.word	0x00005a90
        /*0468*/ 	.word	0x00000006
        /*046c*/ 	.word	0x00003828
        /*0470*/ 	.short	0x010a
        /*0472*/ 	.byte	0x3f
	.zero		1


	//----- nvinfo : EIATTR_NUM_MBARRIERS
	.align		4
.L_37:
        /*0474*/ 	.byte	0x03, 0x38
        /*0476*/ 	.short	0x0018


	//----- nvinfo : EIATTR_EXIT_INSTR_OFFSETS
	.align		4
        /*0478*/ 	.byte	0x04, 0x1c
        /*047a*/ 	.short	(.L_39 - .L_38)


	//   ....[0]....
.L_38:
        /*047c*/ 	.word	0x00000990


	//   ....[1]....
        /*0480*/ 	.word	0x00004620


	//   ....[2]....
        /*0484*/ 	.word	0x00004660


	//   ....[3]....
        /*0488*/ 	.word	0x00005070


	//   ....[4]....
        /*048c*/ 	.word	0x00005650


	//----- nvinfo : EIATTR_MAX_THREADS
	.align		4
.L_39:
        /*0490*/ 	.byte	0x04, 0x05
        /*0492*/ 	.short	(.L_41 - .L_40)
.L_40:
        /*0494*/ 	.word	0x00000180
        /*0498*/ 	.word	0x00000001
        /*049c*/ 	.word	0x00000001


	//----- nvinfo : EIATTR_CRS_STACK_SIZE
	.align		4
.L_41:
        /*04a0*/ 	.byte	0x04, 0x1e
        /*04a2*/ 	.short	(.L_43 - .L_42)
.L_42:
        /*04a4*/ 	.word	0x00000000


	//----- nvinfo : EIATTR_CBANK_PARAM_SIZE
	.align		4
.L_43:
        /*04a8*/ 	.byte	0x03, 0x19
        /*04aa*/ 	.short	0x0870


	//----- nvinfo : EIATTR_PARAM_CBANK
	.align		4
        /*04ac*/ 	.byte	0x04, 0x0a
        /*04ae*/ 	.short	(.L_45 - .L_44)
	.align		4
.L_44:
        /*04b0*/ 	.word	index@(.nv.constant0._ZN7cutlass13device_kernelINS_4fmha6kernel28FmhaKernelTmaWarpSpecializedINS1_10collective30FmhaMainloopTmaWarpSpecializedINS_10bfloat16_tEffN4cute5tupleIJNS7_1CILi128EEENS9_ILi64EEENS9_ILi16EEEEEENS8_IJiNS9_ILi1EEENS8_IJiiEEEEEESG_SG_NS4_13DefaultFusionEJEEENS4_15FmhaFwdEpilogueIS6_fNS8_IJSB_SC_SB_EEEEENS2_23IndividualTileSchedulerEJEEEEEvNT_6ParamsE)
        /*04b4*/ 	.short	0x0210
        /*04b6*/ 	.short	0x0870


	//----- nvinfo : EIATTR_SW_WAR
	.align		4
.L_45:
        /*04b8*/ 	.byte	0x04, 0x36
        /*04ba*/ 	.short	(.L_47 - .L_46)
.L_46:
        /*04bc*/ 	.word	0x00000008
.L_47:


//--------------------- .nv.callgraph             --------------------------
	.section	.nv.callgraph,"",@"SHT_CUDA_CALLGRAPH"
	.align	4
	.sectionentsize	8
	.align		4
        /*0000*/ 	.word	0x00000000
	.align		4
        /*0004*/ 	.word	0xffffffff
	.align		4
        /*0008*/ 	.word	index@(_ZN7cutlass13device_kernelINS_4fmha6kernel28FmhaKernelTmaWarpSpecializedINS1_10collective30FmhaMainloopTmaWarpSpecializedINS_10bfloat16_tEffN4cute5tupleIJNS7_1CILi128EEENS9_ILi64EEENS9_ILi16EEEEEENS8_IJiNS9_ILi1EEENS8_IJiiEEEEEESG_SG_NS4_13DefaultFusionEJEEENS4_15FmhaFwdEpilogueIS6_fNS8_IJSB_SC_SB_EEEEENS2_23IndividualTileSchedulerEJEEEEEvNT_6ParamsE)
	.align		4
        /*000c*/ 	.word	index@(__assertfail)
	.align		4
        /*0010*/ 	.word	0x00000000
	.align		4
        /*0014*/ 	.word	0xfffffffe
	.align		4
        /*0018*/ 	.word	0x00000000
	.align		4
        /*001c*/ 	.word	0xfffffffd
	.align		4
        /*0020*/ 	.word	0x00000000
	.align		4
        /*0024*/ 	.word	0xfffffffc


//--------------------- .nv.constant4             --------------------------
	.section	.nv.constant4,"a",@progbits
	.align	8
	.align		8
.nv.constant4:
        /*0000*/ 	.dword	__assertfail
	.align		8
        /*0008*/ 	.dword	__unnamed_1
	.align		8
        /*0010*/ 	.dword	_ZN39_INTERNAL_cb570e9b_4_k_cu_6b948ec7_27344cuda3std3__45__cpo5beginE
	.align		8
        /*0018*/ 	.dword	_ZN39_INTERNAL_cb570e9b_4_k_cu_6b948ec7_27344cuda3std3__45__cpo3endE
	.align		8
        /*0020*/ 	.dword	_ZN39_INTERNAL_cb570e9b_4_k_cu_6b948ec7_27344cuda3std3__45__cpo6cbeginE
	.align		8
        /*0028*/ 	.dword	_ZN39_INTERNAL_cb570e9b_4_k_cu_6b948ec7_27344cuda3std3__45__cpo4cendE
	.align		8
        /*0030*/ 	.dword	_ZN39_INTERNAL_cb570e9b_4_k_cu_6b948ec7_27344cuda3std3__441_GLOBAL__N__cb570e9b_4_k_cu_6b948ec7_27346ignoreE
	.align		8
        /*0038*/ 	.dword	_ZN39_INTERNAL_cb570e9b_4_k_cu_6b948ec7_27344cuda3std3__419piecewise_constructE
	.align		8
        /*0040*/ 	.dword	_ZN39_INTERNAL_cb570e9b_4_k_cu_6b948ec7_27344cuda3std3__48in_placeE
	.align		8
        /*0048*/ 	.dword	_ZN39_INTERNAL_cb570e9b_4_k_cu_6b948ec7_27344cuda3std6ranges3__45__cpo4swapE
	.align		8
        /*0050*/ 	.dword	_ZN39_INTERNAL_cb570e9b_4_k_cu_6b948ec7_27344cuda3std6ranges3__45__cpo9iter_moveE
	.align		8
        /*0058*/ 	.dword	_ZN39_INTERNAL_cb570e9b_4_k_cu_6b948ec7_27344cute7productE
	.align		8
        /*0060*/ 	.dword	_ZN39_INTERNAL_cb570e9b_4_k_cu_6b948ec7_27344cute1_E
	.align		8
        /*0068*/ 	.dword	$str$24
	.align		8
        /*0070*/ 	.dword	$str$25


//--------------------- .text._ZN7cutlass13device_kernelINS_4fmha6kernel28FmhaKernelTmaWarpSpecializedINS1_10collective30FmhaMainloopTmaWarpSpecializedINS_10bfloat16_tEffN4cute5tupleIJNS7_1CILi128EEENS9_ILi64EEENS9_ILi16EEEEEENS8_IJiNS9_ILi1EEENS8_IJiiEEEEEESG_SG_NS4_13DefaultFusionEJEEENS4_15FmhaFwdEpilogueIS6_fNS8_IJSB_SC_SB_EEEEENS2_23IndividualTileSchedulerEJEEEEEvNT_6ParamsE --------------------------
	.section	.text._ZN7cutlass13device_kernelINS_4fmha6kernel28FmhaKernelTmaWarpSpecializedINS1_10collective30FmhaMainloopTmaWarpSpecializedINS_10bfloat16_tEffN4cute5tupleIJNS7_1CILi128EEENS9_ILi64EEENS9_ILi16EEEEEENS8_IJiNS9_ILi1EEENS8_IJiiEEEEEESG_SG_NS4_13DefaultFusionEJEEENS4_15FmhaFwdEpilogueIS6_fNS8_IJSB_SC_SB_EEEEENS2_23IndividualTileSchedulerEJEEEEEvNT_6ParamsE,"ax",@progbits
	.align	128
.text._ZN7cutlass13device_kernelINS_4fmha6kernel28FmhaKernelTmaWarpSpecializedINS1_10collective30FmhaMainloopTmaWarpSpecializedINS_10bfloat16_tEffN4cute5tupleIJNS7_1CILi128EEENS9_ILi64EEENS9_ILi16EEEEEENS8_IJiNS9_ILi1EEENS8_IJiiEEEEEESG_SG_NS4_13DefaultFusionEJEEENS4_15FmhaFwdEpilogueIS6_fNS8_IJSB_SC_SB_EEEEENS2_23IndividualTileSchedulerEJEEEEEvNT_6ParamsE:
        .type           _ZN7cutlass13device_kernelINS_4fmha6kernel28FmhaKernelTmaWarpSpecializedINS1_10collective30FmhaMainloopTmaWarpSpecializedINS_10bfloat16_tEffN4cute5tupleIJNS7_1CILi128EEENS9_ILi64EEENS9_ILi16EEEEEENS8_IJiNS9_ILi1EEENS8_IJiiEEEEEESG_SG_NS4_13DefaultFusionEJEEENS4_15FmhaFwdEpilogueIS6_fNS8_IJSB_SC_SB_EEEEENS2_23IndividualTileSchedulerEJEEEEEvNT_6ParamsE,@function
        .size           _ZN7cutlass13device_kernelINS_4fmha6kernel28FmhaKernelTmaWarpSpecializedINS1_10collective30FmhaMainloopTmaWarpSpecializedINS_10bfloat16_tEffN4cute5tupleIJNS7_1CILi128EEENS9_ILi64EEENS9_ILi16EEEEEENS8_IJiNS9_ILi1EEENS8_IJiiEEEEEESG_SG_NS4_13DefaultFusionEJEEENS4_15FmhaFwdEpilogueIS6_fNS8_IJSB_SC_SB_EEEEENS2_23IndividualTileSchedulerEJEEEEEvNT_6ParamsE,(.L_x_104 - _ZN7cutlass13device_kernelINS_4fmha6kernel28FmhaKernelTmaWarpSpecializedINS1_10collective30FmhaMainloopTmaWarpSpecializedINS_10bfloat16_tEffN4cute5tupleIJNS7_1CILi128EEENS9_ILi64EEENS9_ILi16EEEEEENS8_IJiNS9_ILi1EEENS8_IJiiEEEEEESG_SG_NS4_13DefaultFusionEJEEENS4_15FmhaFwdEpilogueIS6_fNS8_IJSB_SC_SB_EEEEENS2_23IndividualTileSchedulerEJEEEEEvNT_6ParamsE)
        .other          _ZN7cutlass13device_kernelINS_4fmha6kernel28FmhaKernelTmaWarpSpecializedINS1_10collective30FmhaMainloopTmaWarpSpecializedINS_10bfloat16_tEffN4cute5tupleIJNS7_1CILi128EEENS9_ILi64EEENS9_ILi16EEEEEENS8_IJiNS9_ILi1EEENS8_IJiiEEEEEESG_SG_NS4_13DefaultFusionEJEEENS4_15FmhaFwdEpilogueIS6_fNS8_IJSB_SC_SB_EEEEENS2_23IndividualTileSchedulerEJEEEEEvNT_6ParamsE,@"STO_CUDA_ENTRY STV_DEFAULT"
_ZN7cutlass13device_kernelINS_4fmha6kernel28FmhaKernelTmaWarpSpecializedINS1_10collective30FmhaMainloopTmaWarpSpecializedINS_10bfloat16_tEffN4cute5tupleIJNS7_1CILi128EEENS9_ILi64EEENS9_ILi16EEEEEENS8_IJiNS9_ILi1EEENS8_IJiiEEEEEESG_SG_NS4_13DefaultFusionEJEEENS4_15FmhaFwdEpilogueIS6_fNS8_IJSB_SC_SB_EEEEENS2_23IndividualTileSchedulerEJEEEEEvNT_6ParamsE:
[----:B------:R-:W1:Y:S01]  /*0000*/  LDC R1, c[0x0][0x28] ;  /* 0x00000a00ff017b82 */ /* 0x000e620000000800 */
[----:B------:R-:W2:Y:S01]  /*0010*/  S2R R6, SR_TID.X ;  /* 0x0000000000067919 */ /* 0x000ea20000002100 */
[----:B------:R-:W-:Y:S01]  /*0020*/  ELECT P1, URZ, PT ;  /* 0x00000000003f782f */ /* 0x000fe20003820000 */
[----:B------:R-:W-:Y:S01]  /*0030*/  BSSY B0, `(.L_x_0) ;  /* 0x0000017000007945 */ /* 0x000fe20003800000 */
[----:B--2---:R-:W-:-:S05]  /*0040*/  SHF.R.U32.HI R0, RZ, 0x5, R6 ;  /* 0x00000005ff007819 */ /* 0x004fca0000011606 */
[----:B------:R-:W2:Y:S02]  /*0050*/  SHFL.IDX PT, R2, R0, RZ, 0x1f ;  /* 0x00001fff00027589 */ /* 0x000ea400000e0000 */
[----:B--2---:R-:W-:Y:S02]  /*0060*/  R2UR UR4, R2 ;  /* 0x00000000020472ca */ /* 0x004fe400000e0000 */
[----:B------:R-:W-:-:S06]  /*0070*/  SHF.R.U32.HI R2, RZ, 0x7, R6 ;  /* 0x00000007ff027819 */ /* 0x000fcc0000011606 */
[----:B------:R-:W2:Y:S05]  /*0080*/  SHFL.IDX PT, R2, R2, RZ, 0x1f ;  /* 0x00001fff02027589 */ /* 0x000eaa00000e0000 */
[----:B------:R-:W-:Y:S02]  /*0090*/  USHF.R.S32.HI UR5, URZ, 0x1f, UR4 ;  /* 0x0000001f3f057899 */ /* 0x000fe40008011404 */
[----:B------:R-:W-:Y:S02]  /*00a0*/  ISETP.NE.OR P0, PT, RZ, UR4, !P1 ;  /* 0x00000004ff007c0c */ /* 0x000fe4000cf05670 */
[----:B------:R-:W-:-:S04]  /*00b0*/  ULEA.HI UR5, UR5, UR4, URZ, 0x2 ;  /* 0x0000000405057291 */ /* 0x000fc8000f8f103f */
[----:B------:R-:W-:-:S04]  /*00c0*/  ULOP3.LUT UR5, UR5, 0xfffffffc, URZ, 0xc0, !UPT ;  /* 0xfffffffc05057892 */ /* 0x000fc8000f8ec03f */
[----:B------:R-:W-:-:S03]  /*00d0*/  UIADD3 UR7, UR4, -UR5, URZ ;  /* 0x8000000504077290 */ /* 0x000fc6000fffe03f */
[----:B-1----:R-:W-:Y:S09]  /*00e0*/  @P0 BRA `(.L_x_1) ;  /* 0x00000000002c0947 */ /* 0x002ff20003800000 */
[----:B------:R-:W-:Y:S02]  /*00f0*/  ULDC.64 UR4, c[0x0][0x198] ;  /* 0x0000660000047ab9 */ /* 0x000fe40000000a00 */
[----:B------:R-:W-:Y:S02]  /*0100*/  UIADD3 UR8, UP0, UR4, 0xf0, URZ ;  /* 0x000000f004087890 */ /* 0x000fe4000ff1e03f */
[----:B------:R-:W-:Y:S02]  /*0110*/  UIADD3 UR10, UP1, UR4, 0x1f0, URZ ;  /* 0x000001f0040a7890 */ /* 0x000fe4000ff3e03f */
[----:B------:R-:W-:Y:S02]  /*0120*/  UIADD3 UR4, UP2, UR4, 0x2f0, URZ ;  /* 0x000002f004047890 */ /* 0x000fe4000ff5e03f */
[----:B------:R-:W-:Y:S02]  /*0130*/  UIADD3.X UR9, URZ, UR5, URZ, UP0, !UPT ;  /* 0x000000053f097290 */ /* 0x000fe400087fe43f */
[----:B------:R-:W-:-:S02]  /*0140*/  UIADD3.X UR11, URZ, UR5, URZ, UP1, !UPT ;  /* 0x000000053f0b7290 */ /* 0x000fc40008ffe43f */
[----:B------:R-:W-:-:S05]  /*0150*/  UIADD3.X UR5, URZ, UR5, URZ, UP2, !UPT ;  /* 0x000000053f057290 */ /* 0x000fca00097fe43f */
[----:B------:R1:W-:Y:S02]  /*0160*/  UTMACCTL.PF [UR8] ;  /* 0x00000000080079b9 */ /* 0x0003e40008040000 */
[----:B------:R1:W-:Y:S02]  /*0170*/  UTMACCTL.PF [UR10] ;  /* 0x000000000a0079b9 */ /* 0x0003e40008040000 */
[----:B------:R1:W-:Y:S02]  /*0180*/  UTMACCTL.PF [UR4] ;  /* 0x00000000040079b9 */ /* 0x0003e40008040000 */
[----:B-1----:R-:W-:Y:S01]  /*0190*/  NOP ;  /* 0x0000000000007918 */ /* 0x002fe20000000000 */
.L_x_1:
[----:B------:R-:W-:Y:S05]  /*01a0*/  BSYNC B0 ;  /* 0x0000000000007941 */ /* 0x000fea0003800000 */
.L_x_0:
[----:B------:R-:W1:Y:S01]  /*01b0*/  SHFL.IDX PT, R3, R0, RZ, 0x1f ;  /* 0x00001fff00037589 */ /* 0x000e6200000e0000 */
[----:B--2---:R-:W-:Y:S01]  /*01c0*/  R2UR UR36, R2 ;  /* 0x00000000022472ca */ /* 0x004fe200000e0000 */
[----:B------:R-:W-:-:S12]  /*01d0*/  UISETP.NE.AND UP0, UPT, UR7, 0x1, UPT ;  /* 0x000000010700788c */ /* 0x000fd8000bf05270 */
[----:B------:R-:W-:Y:S02]  /*01e0*/  UIADD3 UR10, UR36, -0x1, URZ ;  /* 0xffffffff240a7890 */ /* 0x000fe4000fffe03f */
[----:B------:R-:W-:Y:S02]  /*01f0*/  UISETP.EQ.AND UP2, UPT, UR36, URZ, !UP0 ;  /* 0x0000003f2400728c */ /* 0x000fe4000c742270 */
[----:B------:R-:W-:Y:S02]  /*0200*/  UISETP.GE.U32.AND UP1, UPT, UR10, 0x4, UPT ;  /* 0x000000040a00788c */ /* 0x000fe4000bf26070 */
[----:B------:R-:W-:Y:S01]  /*0210*/  USEL UR6, URZ, 0x1, !UP2 ;  /* 0x000000013f067887 */ /* 0x000fe2000d000000 */
[----:B-1----:R-:W-:-:S03]  /*0220*/  ISETP.NE.AND P0, PT, R3, RZ, PT ;  /* 0x000000ff0300720c */ /* 0x002fc60003f05270 */
[----:B------:R-:W-:-:S10]  /*0230*/  USEL UR6, UR6, 0x2, UP1 ;  /* 0x0000000206067887 */ /* 0x000fd40008800000 */
[----:B------:R-:W-:Y:S05]  /*0240*/  @P0 BRA `(.L_x_2) ;  /* 0x0000000000480947 */ /* 0x000fea0003800000 */
[----:B------:R-:W1:Y:S01]  /*0250*/  S2UR UR11, SR_CgaCtaId ;  /* 0x00000000000b79c3 */ /* 0x000e620000008800 */
[----:B------:R-:W-:Y:S01]  /*0260*/  UMOV UR4, 0x400 ;  /* 0x0000040000047882 */ /* 0x000fe20000000000 */
[----:B------:R-:W-:Y:S01]  /*0270*/  UMOV UR5, 0x1 ;  /* 0x0000000100057882 */ /* 0x000fe20000000000 */
[----:B------:R-:W-:Y:S01]  /*0280*/  UMOV UR8, 0x80 ;  /* 0x0000008000087882 */ /* 0x000fe20000000000 */
[----:B------:R-:W-:Y:S01]  /*0290*/  ELECT P0, URZ, PT ;  /* 0x00000000003f782f */ /* 0x000fe20003800000 */
[----:B------:R-:W-:-:S04]  /*02a0*/  UIADD3 UR8, -UR8, 0x100000, URZ ;  /* 0x0010000008087890 */ /* 0x000fc8000fffe13f */
[----:B------:R-:W-:Y:S02]  /*02b0*/  USHF.L.U32 UR9, UR8, 0xb, URZ ;  /* 0x0000000b08097899 */ /* 0x000fe4000800063f */
[----:B------:R-:W-:Y:S02]  /*02c0*/  USHF.L.U32 UR8, UR8, 0x1, URZ ;  /* 0x0000000108087899 */ /* 0x000fe4000800063f */
[----:B-1----:R-:W-:Y:S02]  /*02d0*/  ULEA UR11, UR11, UR4, 0x18 ;  /* 0x000000040b0b7291 */ /* 0x002fe4000f8ec03f */
[----:B------:R-:W-:-:S04]  /*02e0*/  UIADD3 UR4, -UR5, 0x100000, URZ ;  /* 0x0010000005047890 */ /* 0x000fc8000fffe13f */
[----:B------:R-:W-:Y:S02]  /*02f0*/  USHF.L.U32 UR5, UR4, 0xb, URZ ;  /* 0x0000000b04057899 */ /* 0x000fe4000800063f */
[----:B------:R-:W-:Y:S01]  /*0300*/  USHF.L.U32 UR4, UR4, 0x1, URZ ;  /* 0x0000000104047899 */ /* 0x000fe2000800063f */
[----:B------:R-:W1:Y:S11]  /*0310*/  FENCE.VIEW.ASYNC.S ;  /* 0x00000000000073c6 */ /* 0x000e760000000000 */
[----:B-1----:R1:W2:Y:S01]  /*0320*/  SYNCS.EXCH.64 URZ, [UR11+0x3850], UR4 ;  /* 0x003850040b3f75b2 */ /* 0x0022a20008000100 */
[----:B------:R1:W3:Y:S01]  /*0330*/  SYNCS.EXCH.64 URZ, [UR11+0x3860], UR8 ;  /* 0x003860080b3f75b2 */ /* 0x0002e20008000100 */
[----:B------:R1:W4:Y:S01]  /*0340*/  SYNCS.EXCH.64 URZ, [UR11+0x3858], UR4 ;  /* 0x003858040b3f75b2 */ /* 0x0003220008000100 */
[----:B------:R1:W1:Y:S01]  /*0350*/  SYNCS.EXCH.64 URZ, [UR11+0x3868], UR8 ;  /* 0x003868080b3f75b2 */ /* 0x0002620008000100 */
[----:B------:R-:W-:Y:S01]  /*0360*/  NOP ;  /* 0x0000000000007918 */ /* 0x000fe20000000000 */
.L_x_2:
[----:B------:R-:W5:Y:S01]  /*0370*/  SHFL.IDX PT, R2, R0, RZ, 0x1f ;  /* 0x00001fff00027589 */ /* 0x000f6200000e0000 */
[----:B------:R-:W-:Y:S01]  /*0380*/  NOP ;  /* 0x0000000000007918 */ /* 0x000fe20000000000 */
[----:B-----5:R-:W-:-:S13]  /*0390*/  ISETP.NE.AND P0, PT, R2, RZ, PT ;  /* 0x000000ff0200720c */ /* 0x020fda0003f05270 */
[----:B------:R-:W-:Y:S05]  /*03a0*/  @P0 BRA `(.L_x_3) ;  /* 0x0000000000600947 */ /* 0x000fea0003800000 */
[----:B-1----:R-:W1:Y:S01]  /*03b0*/  S2UR UR5, SR_CgaCtaId ;  /* 0x00000000000579c3 */ /* 0x002e620000008800 */
[----:B------:R-:W-:Y:S01]  /*03c0*/  UMOV UR4, 0x400 ;  /* 0x0000040000047882 */ /* 0x000fe20000000000 */
[----:B------:R-:W-:Y:S01]  /*03d0*/  UMOV UR8, 0x1 ;  /* 0x0000000100087882 */ /* 0x000fe20000000000 */
[----:B------:R-:W-:Y:S01]  /*03e0*/  UMOV UR12, 0x100 ;  /* 0x00000100000c7882 */ /* 0x000fe20000000000 */
[----:B------:R-:W-:-:S04]  /*03f0*/  UIADD3 UR8, -UR8, 0x100000, URZ ;  /* 0x0010000008087890 */ /* 0x000fc8000fffe13f */
[----:B------:R-:W-:Y:S02]  /*0400*/  USHF.L.U32 UR9, UR8, 0xb, URZ ;  /* 0x0000000b08097899 */ /* 0x000fe4000800063f */
[----:B------:R-:W-:Y:S01]  /*0410*/  USHF.L.U32 UR8, UR8, 0x1, URZ ;  /* 0x0000000108087899 */ /* 0x000fe2000800063f */
[----:B------:R-:W-:Y:S01]  /*0420*/  ELECT P0, URZ, PT ;  /* 0x00000000003f782f */ /* 0x000fe20003800000 */
[----:B-1----:R-:W-:Y:S02]  /*0430*/  ULEA UR11, UR5, UR4, 0x18 ;  /* 0x00000004050b7291 */ /* 0x002fe4000f8ec03f */
[----:B------:R-:W-:-:S04]  /*0440*/  UIADD3 UR4, -UR12, 0x100000, URZ ;  /* 0x001000000c047890 */ /* 0x000fc8000fffe13f */
[----:B------:R-:W-:Y:S02]  /*0450*/  USHF.L.U32 UR5, UR4, 0xb, URZ ;  /* 0x0000000b04057899 */ /* 0x000fe4000800063f */
[----:B------:R-:W-:Y:S01]  /*0460*/  USHF.L.U32 UR4, UR4, 0x1, URZ ;  /* 0x0000000104047899 */ /* 0x000fe2000800063f */
[----:B------:R-:W1:Y:S03]  /*0470*/  FENCE.VIEW.ASYNC.S ;  /* 0x00000000000073c6 */ /* 0x000e660000000000 */
[----:B-1----:R1:W1:Y:S08]  /*0480*/  SYNCS.EXCH.64 URZ, [UR11+0x3800], UR8 ;  /* 0x003800080b3f75b2 */ /* 0x0022700008000100 */
[----:B------:R1:W1:Y:S01]  /*0490*/  SYNCS.EXCH.64 URZ, [UR11+0x3828], UR4 ;  /* 0x003828040b3f75b2 */ /* 0x0002620008000100 */
        /* <DEDUP_REMOVED lines=8> */
[----:B------:R-:W-:Y:S01]  /*0520*/  NOP ;  /* 0x0000000000007918 */ /* 0x000fe20000000000 */
.L_x_3:
        /* <DEDUP_REMOVED lines=21> */
[----:B------:R-:W-:Y:S01]  /*0680*/  NOP ;  /* 0x0000000000007918 */ /* 0x000fe20000000000 */
.L_x_4:
[----:B------:R-:W5:Y:S01]  /*0690*/  SHFL.IDX PT, R2, R0, RZ, 0x1f ;  /* 0x00001fff00027589 */ /* 0x000f6200000e0000 */
[----:B------:R-:W-:Y:S01]  /*06a0*/  ELECT P0, URZ, PT ;  /* 0x00000000003f782f */ /* 0x000fe20003800000 */
[----:B------:R-:W-:Y:S01]  /*06b0*/  NOP ;  /* 0x0000000000007918 */ /* 0x000fe20000000000 */
[----:B-1----:R-:W-:Y:S02]  /*06c0*/  UMOV UR4, 0x80 ;  /* 0x0000008000047882 */ /* 0x002fe40000000000 */
[C---:B-----5:R-:W-:Y:S02]  /*06d0*/  ISETP.NE.OR P0, PT, R2.reuse, RZ, !P0 ;  /* 0x000000ff0200720c */ /* 0x060fe40004705670 */
[----:B------:R-:W-:-:S11]  /*06e0*/  ISETP.NE.AND P2, PT, R2, RZ, PT ;  /* 0x000000ff0200720c */ /* 0x000fd60003f45270 */
[----:B------:R-:W-:Y:S01]  /*06f0*/  VOTEU.ALL UP2, P0 ;  /* 0x00000000003f7886 */ /* 0x000fe20000040000 */
[----:B------:R-:W-:Y:S01]  /*0700*/  VOTEU.ALL UP3, P0 ;  /* 0x00000000003f7886 */ /* 0x000fe20000060000 */
[----:B------:R-:W-:Y:S01]  /*0710*/  VOTEU.ALL UP4, P0 ;  /* 0x00000000003f7886 */ /* 0x000fe20000080000 */
[----:B------:R-:W-:Y:S02]  /*0720*/  VOTEU.ALL UP5, P0 ;  /* 0x00000000003f7886 */ /* 0x000fe400000a0000 */
[----:B------:R-:W1:Y:S01]  /*0730*/  @!UP2 S2UR UR9, SR_CgaCtaId ;  /* 0x000000000009a9c3 */ /* 0x000e620000008800 */
[----:B------:R-:W-:Y:S01]  /*0740*/  @!UP2 UMOV UR8, 0x400 ;  /* 0x000004000008a882 */ /* 0x000fe20000000000 */
[----:B------:R-:W-:-:S04]  /*0750*/  @!UP2 UIADD3 UR4, -UR4, 0x100000, URZ ;  /* 0x001000000404a890 */ /* 0x000fc8000fffe13f */
[----:B------:R-:W-:Y:S02]  /*0760*/  @!UP2 USHF.L.U32 UR5, UR4, 0xb, URZ ;  /* 0x0000000b0405a899 */ /* 0x000fe4000800063f */
[----:B------:R-:W-:Y:S02]  /*0770*/  @!UP2 USHF.L.U32 UR4, UR4, 0x1, URZ ;  /* 0x000000010404a899 */ /* 0x000fe4000800063f */
[----:B-1----:R-:W-:Y:S01]  /*0780*/  @!UP2 ULEA UR8, UR9, UR8, 0x18 ;  /* 0x000000080908a291 */ /* 0x002fe2000f8ec03f */
[----:B------:R-:W-:Y:S01]  /*0790*/  VOTEU.ALL UP2, P0 ;  /* 0x00000000003f7886 */ /* 0x000fe20000040000 */
[----:B------:R-:W1:Y:S10]  /*07a0*/  FENCE.VIEW.ASYNC.S ;  /* 0x00000000000073c6 */ /* 0x000e740000000000 */
[----:B-1----:R1:W1:Y:S01]  /*07b0*/  @!UP2 SYNCS.EXCH.64 URZ, [UR8+0x3890], UR4 ;  /* 0x00389004083fa5b2 */ /* 0x0022620008000100 */
[----:B------:R1:W1:Y:S01]  /*07c0*/  @!UP3 SYNCS.EXCH.64 URZ, [UR8+0x3898], UR4 ;  /* 0x00389804083fb5b2 */ /* 0x0002620008000100 */
[----:B------:R1:W1:Y:S01]  /*07d0*/  @!UP4 SYNCS.EXCH.64 URZ, [UR8+0x38a0], UR4 ;  /* 0x0038a004083fc5b2 */ /* 0x0002620008000100 */
[----:B------:R1:W1:Y:S01]  /*07e0*/  @!UP5 SYNCS.EXCH.64 URZ, [UR8+0x38a8], UR4 ;  /* 0x0038a804083fd5b2 */ /* 0x0002620008000100 */
[----:B------:R-:W-:Y:S01]  /*07f0*/  NOP ;  /* 0x0000000000007918 */ /* 0x000fe20000000000 */
[----:B------:R-:W-:Y:S05]  /*0800*/  @P2 BRA `(.L_x_5) ;  /* 0x0000000000402947 */ /* 0x000fea0003800000 */
[----:B-1----:R-:W1:Y:S01]  /*0810*/  S2UR UR5, SR_CgaCtaId ;  /* 0x00000000000579c3 */ /* 0x002e620000008800 */
[----:B------:R-:W-:Y:S01]  /*0820*/  UMOV UR4, 0x400 ;  /* 0x0000040000047882 */ /* 0x000fe20000000000 */
[----:B------:R-:W-:Y:S01]  /*0830*/  UMOV UR8, 0x20 ;  /* 0x0000002000087882 */ /* 0x000fe20000000000 */
[----:B------:R-:W-:Y:S01]  /*0840*/  UMOV UR9, 0x80 ;  /* 0x0000008000097882 */ /* 0x000fe20000000000 */
[----:B------:R-:W-:Y:S01]  /*0850*/  ELECT P0, URZ, PT ;  /* 0x00000000003f782f */ /* 0x000fe20003800000 */
[----:B-1----:R-:W-:Y:S02]  /*0860*/  ULEA UR11, UR5, UR4, 0x18 ;  /* 0x00000004050b7291 */ /* 0x002fe4000f8ec03f */
[----:B------:R-:W-:-:S04]  /*0870*/  UIADD3 UR4, -UR8, 0x100000, URZ ;  /* 0x0010000008047890 */ /* 0x000fc8000fffe13f */
[----:B------:R-:W-:Y:S02]  /*0880*/  USHF.L.U32 UR5, UR4, 0xb, URZ ;  /* 0x0000000b04057899 */ /* 0x000fe4000800063f */
[----:B------:R-:W-:Y:S02]  /*0890*/  USHF.L.U32 UR4, UR4, 0x1, URZ ;  /* 0x0000000104047899 */ /* 0x000fe4000800063f */
[----:B------:R-:W-:-:S04]  /*08a0*/  UIADD3 UR8, -UR9, 0x100000, URZ ;  /* 0x0010000009087890 */ /* 0x000fc8000fffe13f */
[----:B------:R-:W-:Y:S02]  /*08b0*/  USHF.L.U32 UR9, UR8, 0xb, URZ ;  /* 0x0000000b08097899 */ /* 0x000fe4000800063f */
[----:B------:R-:W-:Y:S01]  /*08c0*/  USHF.L.U32 UR8, UR8, 0x1, URZ ;  /* 0x0000000108087899 */ /* 0x000fe2000800063f */
[----:B------:R-:W1:Y:S03]  /*08d0*/  FENCE.VIEW.ASYNC.S ;  /* 0x00000000000073c6 */ /* 0x000e660000000000 */
[----:B-1----:R1:W1:Y:S08]  /*08e0*/  SYNCS.EXCH.64 URZ, [UR11+0x38c0], UR4 ;  /* 0x0038c0040b3f75b2 */ /* 0x0022700008000100 */
[----:B------:R1:W1:Y:S01]  /*08f0*/  SYNCS.EXCH.64 URZ, [UR11+0x38c8], UR8 ;  /* 0x0038c8080b3f75b2 */ /* 0x0002620008000100 */
[----:B------:R-:W-:Y:S01]  /*0900*/  NOP ;  /* 0x0000000000007918 */ /* 0x000fe20000000000 */
.L_x_5:
[----:B------:R-:W-:Y:S01]  /*0910*/  ISETP.NE.AND P0, PT, RZ, UR36, PT ;  /* 0x00000024ff007c0c */ /* 0x000fe2000bf05270 */
[----:B------:R-:W-:Y:S01]  /*0920*/  IMAD.U32 R0, RZ, RZ, UR7 ;  /* 0x00000007ff007e24 */ /* 0x000fe2000f8e00ff */
[----:B------:R-:W-:Y:S01]  /*0930*/  NOP ;  /* 0x0000000000007918 */ /* 0x000fe20000000000 */
[----:B-1234-:R-:W-:Y:S03]  /*0940*/  BAR.SYNC.DEFER_BLOCKING 0x0 ;  /* 0x0000000000007b1d */ /* 0x01efe60000010000 */
[----:B------:R-:W-:-:S07]  /*0950*/  ISETP.EQ.AND P2, PT, R0, 0x1, P1 ;  /* 0x000000010000780c */ /* 0x000fce0000f42270 */
[----:B------:R-:W-:Y:S06]  /*0960*/  @!P0 BRA `(.L_x_6) ;  /* 0x0000003c00308947 */ /* 0x000fec0003800000 */
[----:B------:R-:W-:-:S06]  /*0970*/  UISETP.GT.U32.AND UP2, UPT, UR10, 0x3, UPT ;  /* 0x000000030a00788c */ /* 0x000fcc000bf44070 */
[----:B------:R-:W-:-:S13]  /*0980*/  PLOP3.LUT P0, PT, PT, PT, UP2, 0x80, 0x0 ;  /* 0x000000000000781c */ /* 0x000fda0003f0f028 */
[----:B------:R-:W-:Y:S05]  /*0990*/  @P0 EXIT ;  /* 0x000000000000094d */ /* 0x000fea0003800000 */
.L_x_7:
[----:B------:R-:W-:-:S08]  /*09a0*/  NOP ;  /* 0x0000000000007918 */ /* 0x000fd00000000000 */
[----:B------:R-:W1:Y:S02]  /*09b0*/  USETMAXREG.TRY_ALLOC.CTAPOOL UP2, 0xf0 ;  /* 0x000000f0000079c8 */ /* 0x000e640008040600 */
[----:B-1----:R-:W-:-:S13]  /*09c0*/  PLOP3.LUT P0, PT, PT, PT, UP2, 0x80, 0x0 ;  /* 0x000000000000781c */ /* 0x002fda0003f0f028 */
[----:B------:R-:W-:Y:S05]  /*09d0*/  @!P0 BRA `(.L_x_7) ;  /* 0xfffffffc00f08947 */ /* 0x000fea000383ffff */
[----:B------:R-:W-:Y:S01]  /*09e0*/  UISETP.NE.AND UP2, UPT, UR36, 0x1, UPT ;  /* 0x000000012400788c */ /* 0x000fe2000bf45270 */
[----:B------:R-:W1:Y:S01]  /*09f0*/  S2UR UR42, SR_CTAID.X ;  /* 0x00000000002a79c3 */ /* 0x000e620000002500 */
[----:B------:R-:W-:Y:S01]  /*0a00*/  UMOV UR4, URZ ;  /* 0x0000003f00047c82 */ /* 0x000fe20008000000 */
[----:B------:R-:W-:-:S03]  /*0a10*/  UMOV UR5, URZ ;  /* 0x0000003f00057c82 */ /* 0x000fc60008000000 */
[----:B------:R-:W-:-:S13]  /*0a20*/  PLOP3.LUT P0, PT, PT, PT, UP2, 0x80, 0x0 ;  /* 0x000000000000781c */ /* 0x000fda0003f0f028 */
[----:B------:R-:W-:Y:S05]  /*0a30*/  @!P0 BRA `(.L_x_8) ;  /* 0x00000000003c8947 */ /* 0x000fea0003800000 */
[----:B------:R-:W-:Y:S01]  /*0a40*/  UISETP.NE.AND UP2, UPT, UR36, 0x2, UPT ;  /* 0x000000022400788c */ /* 0x000fe2000bf45270 */
[----:B------:R-:W-:-:S05]  /*0a50*/  UMOV UR5, 0x1 ;  /* 0x0000000100057882 */ /* 0x000fca0000000000 */
[----:B------:R-:W-:-:S13]  /*0a60*/  PLOP3.LUT P1, PT, PT, PT, UP2, 0x80, 0x0 ;  /* 0x000000000000781c */ /* 0x000fda0003f2f028 */
[----:B------:R-:W-:Y:S05]  /*0a70*/  @!P1 BRA `(.L_x_8) ;  /* 0x00000000002c9947 */ /* 0x000fea0003800000 */
[----:B------:R-:W-:-:S06]  /*0a80*/  UISETP.NE.AND UP2, UPT, UR36, 0x3, UPT ;  /* 0x000000032400788c */ /* 0x000fcc000bf45270 */
[----:B------:R-:W-:-:S13]  /*0a90*/  PLOP3.LUT P1, PT, PT, PT, UP2, 0x80, 0x0 ;  /* 0x000000000000781c */ /* 0x000fda0003f2f028 */
[----:B------:R-:W-:Y:S05]  /*0aa0*/  @!P1 BRA `(.L_x_9) ;  /* 0x0000000000189947 */ /* 0x000fea0003800000 */
[----:B------:R-:W-:-:S11]  /*0ab0*/  UISETP.NE.AND UP2, UPT, UR36, 0x4, UPT ;  /* 0x000000042400788c */ /* 0x000fd6000bf45270 */
[----:B------:R-:W-:Y:S01]  /*0ac0*/  @!UP2 UMOV UR4, 0x1 ;  /* 0x000000010004a882 */ /* 0x000fe20000000000 */
[----:B------:R-:W-:Y:S01]  /*0ad0*/  @!UP2 UMOV UR5, 0x1 ;  /* 0x000000010005a882 */ /* 0x000fe20000000000 */
[----:B------:R-:W-:Y:S01]  /*0ae0*/  @UP2 UMOV UR4, URZ ;  /* 0x0000003f00042c82 */ /* 0x000fe20008000000 */
[----:B------:R-:W-:Y:S01]  /*0af0*/  @UP2 UMOV UR5, URZ ;  /* 0x0000003f00052c82 */ /* 0x000fe20008000000 */
[----:B------:R-:W-:Y:S05]  /*0b00*/  BRA `(.L_x_8) ;  /* 0x0000000000087947 */ /* 0x000fea0003800000 */
.L_x_9:
[----:B------:R-:W-:Y:S01]  /*0b10*/  UMOV UR4, 0x1 ;  /* 0x0000000100047882 */ /* 0x000fe20000000000 */
[----:B------:R-:W-:-:S05]  /*0b20*/  UMOV UR5, URZ ;  /* 0x0000003f00057c82 */ /* 0x000fca0008000000 */
.L_x_8:
[----:B------:R-:W-:Y:S05]  /*0b30*/  @!P0 BRA `(.L_x_10) ;  /* 0x00000000003c8947 */ /* 0x000fea0003800000 */
[----:B------:R-:W-:-:S06]  /*0b40*/  UISETP.NE.AND UP2, UPT, UR36, 0x2, UPT ;  /* 0x000000022400788c */ /* 0x000fcc000bf45270 */
[----:B------:R-:W-:-:S13]  /*0b50*/  PLOP3.LUT P0, PT, PT, PT, UP2, 0x80, 0x0 ;  /* 0x000000000000781c */ /* 0x000fda0003f0f028 */
[----:B------:R-:W-:Y:S05]  /*0b60*/  @!P0 BRA `(.L_x_11) ;  /* 0x0000000000288947 */ /* 0x000fea0003800000 */
[----:B------:R-:W-:-:S06]  /*0b70*/  UISETP.NE.AND UP2, UPT, UR36, 0x3, UPT ;  /* 0x000000032400788c */ /* 0x000fcc000bf45270 */
[----:B------:R-:W-:-:S13]  /*0b80*/  PLOP3.LUT P0, PT, PT, PT, UP2, 0x80, 0x0 ;  /* 0x000000000000781c */ /* 0x000fda0003f0f028 */
[----:B------:R-:W-:Y:S05]  /*0b90*/  @!P0 BRA `(.L_x_12) ;  /* 0x0000000000148947 */ /* 0x000fea0003800000 */
[----:B------:R-:W-:-:S06]  /*0ba0*/  UISETP.NE.AND UP2, UPT, UR36, 0x4, UPT ;  /* 0x000000042400788c */ /* 0x000fcc000bf45270 */
[----:B------:R-:W-:-:S13]  /*0bb0*/  PLOP3.LUT P0, PT, PT, PT, UP2, 0x80, 0x0 ;  /* 0x000000000000781c */ /* 0x000fda0003f0f028 */
[----:B------:R-:W-:Y:S05]  /*0bc0*/  @P0 BRA `(.L_x_13) ;  /* 0x00000000001c0947 */ /* 0x000fea0003800000 */
[----:B-1----:R-:W-:Y:S01]  /*0bd0*/  ULEA UR42, UR42, 0x3, 0x1 ;  /* 0x000000032a2a7891 */ /* 0x002fe2000f8e083f */
[----:B------:R-:W-:Y:S11]  /*0be0*/  BRA `(.L_x_13) ;  /* 0x0000000000147947 */ /* 0x000ff60003800000 */
.L_x_12:
[----:B-1----:R-:W-:Y:S01]  /*0bf0*/  ULEA UR42, UR42, 0x2, 0x1 ;  /* 0x000000022a2a7891 */ /* 0x002fe2000f8e083f */
[----:B------:R-:W-:Y:S11]  /*0c00*/  BRA `(.L_x_13) ;  /* 0x00000000000c7947 */ /* 0x000ff60003800000 */
.L_x_11:
[----:B-1----:R-:W-:Y:S01]  /*0c10*/  ULEA UR42, UR42, 0x1, 0x1 ;  /* 0x000000012a2a7891 */ /* 0x002fe2000f8e083f */
[----:B------:R-:W-:Y:S11]  /*0c20*/  BRA `(.L_x_13) ;  /* 0x0000000000047947 */ /* 0x000ff60003800000 */
.L_x_10:
[----:B-1----:R-:W-:-:S12]  /*0c30*/  USHF.L.U32 UR42, UR42, 0x1, URZ ;  /* 0x000000012a2a7899 */ /* 0x002fd8000800063f */
.L_x_13:
[----:B------:R-:W-:-:S04]  /*0c40*/  ULOP3.LUT UR6, UR6, 0x1, URZ, 0xfc, !UPT ;  /* 0x0000000106067892 */ /* 0x000fc8000f8efc3f */
[----:B------:R-:W-:-:S06]  /*0c50*/  UISETP.NE.AND UP2, UPT, UR6, 0x3, UPT ;  /* 0x000000030600788c */ /* 0x000fcc000bf45270 */
[----:B------:R-:W-:-:S13]  /*0c60*/  PLOP3.LUT P0, PT, PT, PT, UP2, 0x80, 0x0 ;  /* 0x000000000000781c */ /* 0x000fda0003f0f028 */
[----:B------:R-:W-:Y:S05]  /*0c70*/  @!P0 BRA `(.L_x_14) ;  /* 0x0000000000048947 */ /* 0x000fea0003800000 */
[----:B-1----:R-:W-:Y:S01]  /*0c80*/  BPT.TRAP 0x1 ;  /* 0x000000040000795c */ /* 0x002fe20000300000 */
.L_x_14:
[----:B------:R-:W2:Y:S01]  /*0c90*/  S2UR UR6, SR_CgaCtaId ;  /* 0x00000000000679c3 */ /* 0x000ea20000008800 */
[----:B------:R-:W-:Y:S01]  /*0ca0*/  UMOV UR37, 0x400 ;  /* 0x0000040000257882 */ /* 0x000fe20000000000 */
[----:B------:R-:W-:-:S05]  /*0cb0*/  IMAD.U32 R0, RZ, RZ, UR4 ;  /* 0x00000004ff007e24 */ /* 0x000fca000f8e00ff */
[----:B------:R-:W-:Y:S01]  /*0cc0*/  SHF.L.U32 R0, R0, 0x1f, RZ ;  /* 0x0000001f00007819 */ /* 0x000fe200000006ff */
[----:B--2---:R-:W-:-:S04]  /*0cd0*/  ULEA UR37, UR6, UR37, 0x18 ;  /* 0x0000002506257291 */ /* 0x004fc8000f8ec03f */
[----:B------:R-:W-:-:S09]  /*0ce0*/  ULEA UR6, UR5, UR37, 0x3 ;  /* 0x0000002505067291 */ /* 0x000fd2000f8e183f */
[----:B------:R-:W2:Y:S02]  /*0cf0*/  SYNCS.PHASECHK.TRANS64.TRYWAIT P1, [UR6+0x3850], R0 ;  /* 0x00385000ff0075a7 */ /* 0x000ea40008020146 */
[----:B--2---:R-:W-:Y:S05]  /*0d00*/  @!P1 BRA `(.L_x_15) ;  /* 0x0000004800549947 */ /* 0x004fea0003800000 */
.L_x_87:
[----:B------:R-:W-:Y:S05]  /*0d10*/  @!P0 BRA `(.L_x_16) ;  /* 0x0000000000048947 */ /* 0x000fea0003800000 */
[----:B-1----:R-:W-:Y:S01]  /*0d20*/  BPT.TRAP 0x1 ;  /* 0x000000040000795c */ /* 0x002fe20000300000 */
.L_x_16:
[----:B------:R-:W-:Y:S01]  /*0d30*/  SHF.L.U32 R56, RZ, 0x1f, RZ ;  /* 0x0000001fff387819 */ /* 0x000fe200000006ff */
[----:B------:R-:W-:Y:S01]  /*0d40*/  UIADD3 UR11, UR37, 0x3890, URZ ;  /* 0x00003890250b7890 */ /* 0x000fe2000fffe03f */
[----:B------:R-:W-:Y:S02]  /*0d50*/  ISETP.NE.AND P2, PT, RZ, UR10, PT ;  /* 0x0000000aff007c0c */ /* 0x000fe4000bf45270 */
[----:B------:R-:W3:Y:S02]  /*0d60*/  SYNCS.PHASECHK.TRANS64.TRYWAIT P1, [UR37+0x3800], R56 ;  /* 0x00380038ff0075a7 */ /* 0x000ee40008020165 */
[----:B---3--:R-:W-:Y:S09]  /*0d70*/  @!P1 BRA `(.L_x_17) ;  /* 0x0000004800509947 */ /* 0x008ff20003800000 */
.L_x_88:
[----:B------:R-:W-:Y:S01]  /*0d80*/  ULEA UR10, UR10, UR11, 0x3 ;  /* 0x0000000b0a0a7291 */ /* 0x000fe2000f8e183f */
[----:B--2---:R-:W-:Y:S01]  /*0d90*/  SEL R0, RZ, 0x1, P2 ;  /* 0x00000001ff007807 */ /* 0x004fe20001000000 */
[----:B------:R-:W-:-:S03]  /*0da0*/  UIADD3 UR9, UR36, -0x1, URZ ;  /* 0xffffffff24097890 */ /* 0x000fc6000fffe03f */
[----:B------:R-:W-:Y:S01]  /*0db0*/  SHF.L.U32 R0, R0, 0x1f, RZ ;  /* 0x0000001f00007819 */ /* 0x000fe200000006ff */
[----:B------:R-:W-:-:S03]  /*0dc0*/  USHF.L.U32 UR9, UR9, 0x3, URZ ;  /* 0x0000000309097899 */ /* 0x000fc6000800063f */
[----:B------:R-:W2:Y:S02]  /*0dd0*/  SYNCS.PHASECHK.TRANS64.TRYWAIT P1, [UR10], R0 ;  /* 0x00000000ff0075a7 */ /* 0x000ea4000802014a */
[----:B--2---:R-:W-:Y:S07]  /*0de0*/  @!P1 BRA `(.L_x_18) ;  /* 0x00000048004c9947 */ /* 0x004fee0003800000 */
.L_x_89:
[----:B------:R-:W-:Y:S01]  /*0df0*/  USHF.R.U32.HI UR4, URZ, 0x4, UR37 ;  /* 0x000000043f047899 */ /* 0x000fe20008011625 */
[----:B------:R-:W-:Y:S01]  /*0e00*/  WARPGROUP.ARRIVE ;  /* 0x00000000000079c5 */ /* 0x000fe20000000000 */
[----:B------:R-:W-:Y:S02]  /*0e10*/  UIADD3 UR6, UR37, 0x1000, URZ ;  /* 0x0000100025067890 */ /* 0x000fe4000fffe03f */
[----:B------:R-:W-:Y:S02]  /*0e20*/  ULOP3.LUT UR4, UR4, 0x3fff, URZ, 0xc0, !UPT ;  /* 0x00003fff04047892 */ /* 0x000fe4000f8ec03f */
[----:B------:R-:W-:Y:S02]  /*0e30*/  USHF.R.U32.HI UR6, URZ, 0x4, UR6 ;  /* 0x000000043f067899 */ /* 0x000fe40008011606 */
[----:B------:R-:W-:Y:S02]  /*0e40*/  ULOP3.LUT UR4, UR4, 0x10000, URZ, 0xfc, !UPT ;  /* 0x0001000004047892 */ /* 0x000fe4000f8efc3f */
[----:B------:R-:W-:-:S02]  /*0e50*/  ULOP3.LUT UR8, UR6, 0x3fff, URZ, 0xc0, !UPT ;  /* 0x00003fff06087892 */ /* 0x000fc4000f8ec03f */
[----:B------:R-:W-:Y:S02]  /*0e60*/  ULEA UR4, UR5, UR4, 0x7 ;  /* 0x0000000405047291 */ /* 0x000fe4000f8e383f */
[----:B------:R-:W-:Y:S01]  /*0e70*/  ULOP3.LUT UR10, UR8, 0x10000, URZ, 0xfc, !UPT ;  /* 0x00010000080a7892 */ /* 0x000fe2000f8efc3f */
[----:B------:R-:W-:Y:S01]  /*0e80*/  UMOV UR5, 0xc0000010 ;  /* 0xc000001000057882 */ /* 0x000fe20000000000 */
[----:B------:R-:W-:-:S05]  /*0e90*/  UMOV UR7, 0xc0000010 ;  /* 0xc000001000077882 */ /* 0x000fca0000000000 */
[----:B------:R-:W-:Y:S02]  /*0ea0*/  UMOV UR6, UR10 ;  /* 0x0000000a00067c82 */ /* 0x000fe40008000000 */
[----:B------:R-:W-:Y:S01]  /*0eb0*/  HGMMA.64x64x16.F32.BF16 R24, gdesc[UR4], RZ, !UPT, gsb0 ;  /* 0x00e00000041879f0 */ /* 0x000fe2000c0018ff */
[----:B------:R-:W-:Y:S02]  /*0ec0*/  ULDC UR6, c[0x0][0x604] ;  /* 0x0001810000067ab9 */ /* 0x000fe40000000800 */
[----:B------:R-:W-:Y:S02]  /*0ed0*/  WARPGROUP.DEPBAR.LE gsb0, 0x0 ;  /* 0x00008000000079c5 */ /* 0x000fe40000010000 */
[----:B--2---:R-:W-:-:S04]  /*0ee0*/  FMNMX R3, R24, R25, !PT ;  /* 0x0000001918037209 */ /* 0x004fc80007800000 */
[----:B------:R-:W-:-:S04]  /*0ef0*/  FMNMX R0, R28, R3, !PT ;  /* 0x000000031c007209 */ /* 0x000fc80007800000 */
        /* <DEDUP_REMOVED lines=12> */
[----:B------:R-:W-:-:S05]  /*0fc0*/  FMNMX R2, R53, R0, !PT ;  /* 0x0000000035027209 */ /* 0x000fca0007800000 */
[----:B------:R-:W2:Y:S02]  /*0fd0*/  SHFL.BFLY PT, R3, R2, 0x1, 0x1f ;  /* 0x0c201f0002037f89 */ /* 0x000ea400000e0000 */
[----:B--2---:R-:W-:Y:S02]  /*0fe0*/  FMNMX R4, R2, R3, !PT ;  /* 0x0000000302047209 */ /* 0x004fe40007800000 */
[----:B------:R-:W-:-:S03]  /*0ff0*/  FMNMX R3, R26, R27, !PT ;  /* 0x0000001b1a037209 */ /* 0x000fc60007800000 */
[----:B------:R-:W2:Y:S01]  /*1000*/  SHFL.BFLY PT, R7, R4, 0x2, 0x1f ;  /* 0x0c401f0004077f89 */ /* 0x000ea200000e0000 */
[----:B------:R-:W-:-:S04]  /*1010*/  FMNMX R0, R30, R3, !PT ;  /* 0x000000031e007209 */ /* 0x000fc80007800000 */
[----:B------:R-:W-:-:S04]  /*1020*/  FMNMX R5, R31, R0, !PT ;  /* 0x000000001f057209 */ /* 0x000fc80007800000 */
[----:B------:R-:W-:-:S04]  /*1030*/  FMNMX R0, R34, R5, !PT ;  /* 0x0000000522007209 */ /* 0x000fc80007800000 */
[----:B------:R-:W-:-:S04]  /*1040*/  FMNMX R5, R35, R0, !PT ;  /* 0x0000000023057209 */ /* 0x000fc80007800000 */
[----:B------:R-:W-:-:S04]  /*1050*/  FMNMX R0, R38, R5, !PT ;  /* 0x0000000526007209 */ /* 0x000fc80007800000 */
[----:B------:R-:W-:Y:S02]  /*1060*/  FMNMX R5, R39, R0, !PT ;  /* 0x0000000027057209 */ /* 0x000fe40007800000 */
[----:B--2---:R-:W-:Y:S02]  /*1070*/  FMNMX R3, R4, R7, !PT ;  /* 0x0000000704037209 */ /* 0x004fe40007800000 */
[----:B------:R-:W-:Y:S02]  /*1080*/  FMNMX R0, R42, R5, !PT ;  /* 0x000000052a007209 */ /* 0x000fe40007800000 */
[----:B------:R-:W-:Y:S02]  /*1090*/  FSETP.NEU.AND P1, PT, R3, -INF , PT ;  /* 0xff8000000300780b */ /* 0x000fe40003f2d000 */
[----:B------:R-:W-:Y:S02]  /*10a0*/  FMNMX R5, R43, R0, !PT ;  /* 0x000000002b057209 */ /* 0x000fe40007800000 */
[----:B------:R-:W-:-:S02]  /*10b0*/  FSEL R6, R3, RZ, P1 ;  /* 0x000000ff03067208 */ /* 0x000fc40000800000 */
[----:B------:R-:W-:-:S03]  /*10c0*/  FMNMX R0, R46, R5, !PT ;  /* 0x000000052e007209 */ /* 0x000fc60007800000 */
[----:B------:R-:W-:Y:S01]  /*10d0*/  FMUL R6, R6, UR6 ;  /* 0x0000000606067c20 */ /* 0x000fe20008400000 */
[----:B------:R-:W-:-:S03]  /*10e0*/  FMNMX R5, R47, R0, !PT ;  /* 0x000000002f057209 */ /* 0x000fc60007800000 */
[--C-:B------:R-:W-:Y:S01]  /*10f0*/  FFMA R24, R24, UR6, -R6.reuse ;  /* 0x0000000618187c23 */ /* 0x100fe20008000806 */
[--C-:B------:R-:W-:Y:S01]  /*1100*/  FFMA R28, R28, UR6, -R6.reuse ;  /* 0x000000061c1c7c23 */ /* 0x100fe20008000806 */
[--C-:B------:R-:W-:Y:S01]  /*1110*/  FFMA R25, R25, UR6, -R6.reuse ;  /* 0x0000000619197c23 */ /* 0x100fe20008000806 */
[----:B------:R-:W-:Y:S01]  /*1120*/  FMNMX R0, R50, R5, !PT ;  /* 0x0000000532007209 */ /* 0x000fe20007800000 */
[--C-:B------:R-:W-:Y:S01]  /*1130*/  FFMA R29, R29, UR6, -R6.reuse ;  /* 0x000000061d1d7c23 */ /* 0x100fe20008000806 */
[----:B------:R-:W-:Y:S01]  /*1140*/  FSETP.GEU.AND P6, PT, R24, -126, PT ;  /* 0xc2fc00001800780b */ /* 0x000fe20003fce000 */
[--C-:B------:R-:W-:Y:S01]  /*1150*/  FFMA R36, R36, UR6, -R6.reuse ;  /* 0x0000000624247c23 */ /* 0x100fe20008000806 */
[----:B------:R-:W-:Y:S01]  /*1160*/  FSETP.GEU.AND P5, PT, R28, -126, PT ;  /* 0xc2fc00001c00780b */ /* 0x000fe20003fae000 */
[--C-:B------:R-:W-:Y:S01]  /*1170*/  FFMA R32, R32, UR6, -R6.reuse ;  /* 0x0000000620207c23 */ /* 0x100fe20008000806 */
[----:B------:R-:W-:Y:S01]  /*1180*/  FSETP.GEU.AND P2, PT, R25, -126, PT ;  /* 0xc2fc00001900780b */ /* 0x000fe20003f4e000 */
[--C-:B------:R-:W-:Y:S01]  /*1190*/  FFMA R33, R33, UR6, -R6.reuse ;  /* 0x0000000621217c23 */ /* 0x100fe20008000806 */
[----:B------:R-:W-:Y:S01]  /*11a0*/  FMNMX R5, R51, R0, !PT ;  /* 0x0000000033057209 */ /* 0x000fe20007800000 */
[--C-:B------:R-:W-:Y:S01]  /*11b0*/  FFMA R40, R40, UR6, -R6.reuse ;  /* 0x0000000628287c23 */ /* 0x100fe20008000806 */
[----:B------:R-:W-:Y:S01]  /*11c0*/  FSETP.GEU.AND P3, PT, R29, -126, PT ;  /* 0xc2fc00001d00780b */ /* 0x000fe20003f6e000 */
[--C-:B------:R-:W-:Y:S01]  /*11d0*/  FFMA R37, R37, UR6, -R6.reuse ;  /* 0x0000000625257c23 */ /* 0x100fe20008000806 */
[----:B------:R-:W-:Y:S01]  /*11e0*/  FMNMX R0, R54, R5, !PT ;  /* 0x0000000536007209 */ /* 0x000fe20007800000 */
[--C-:B------:R-:W-:Y:S01]  /*11f0*/  FFMA R41, R41, UR6, -R6.reuse ;  /* 0x0000000629297c23 */ /* 0x100fe20008000806 */
[----:B------:R-:W-:Y:S01]  /*1200*/  FSETP.GEU.AND P1, PT, R32, -126, PT ;  /* 0xc2fc00002000780b */ /* 0x000fe20003f2e000 */
[----:B------:R-:W-:Y:S01]  /*1210*/  @!P6 FMUL R24, R24, 0.5 ;  /* 0x3f0000001818e820 */ /* 0x000fe20000400000 */
[----:B------:R-:W-:Y:S01]  /*1220*/  FMNMX R0, R55, R0, !PT ;  /* 0x0000000037007209 */ /* 0x000fe20007800000 */
[----:B------:R-:W-:Y:S01]  /*1230*/  @!P5 FMUL R28, R28, 0.5 ;  /* 0x3f0000001c1cd820 */ /* 0x000fe20000400000 */
[----:B------:R-:W-:Y:S01]  /*1240*/  FSETP.GEU.AND P4, PT, R33, -126, PT ;  /* 0xc2fc00002100780b */ /* 0x000fe20003f8e000 */
[----:B------:R-:W-:Y:S01]  /*1250*/  @!P2 FMUL R25, R25, 0.5 ;  /* 0x3f0000001919a820 */ /* 0x000fe20000400000 */
[--C-:B------:R-:W-:Y:S01]  /*1260*/  FFMA R48, R48, UR6, -R6.reuse ;  /* 0x0000000630307c23 */ /* 0x100fe20008000806 */
[----:B------:R-:W2:Y:S01]  /*1270*/  MUFU.EX2 R24, R24 ;  /* 0x0000001800187308 */ /* 0x000ea20000000800 */
[----:B------:R-:W3:Y:S01]  /*1280*/  SHFL.BFLY PT, R5, R0, 0x1, 0x1f ;  /* 0x0c201f0000057f89 */ /* 0x000ee200000e0000 */
[----:B------:R-:W-:Y:S01]  /*1290*/  @!P3 FMUL R29, R29, 0.5 ;  /* 0x3f0000001d1db820 */ /* 0x000fe20000400000 */
[--C-:B------:R-:W-:Y:S01]  /*12a0*/  FFMA R44, R44, UR6, -R6.reuse ;  /* 0x000000062c2c7c23 */ /* 0x100fe20008000806 */
[--C-:B------:R-:W-:Y:S01]  /*12b0*/  FFMA R45, R45, UR6, -R6.reuse ;  /* 0x000000062d2d7c23 */ /* 0x100fe20008000806 */
[--C-:B------:R-:W-:Y:S01]  /*12c0*/  FFMA R49, R49, UR6, -R6.reuse ;  /* 0x0000000631317c23 */ /* 0x100fe20008000806 */
[----:B------:R-:W-:Y:S01]  /*12d0*/  @!P1 FMUL R32, R32, 0.5 ;  /* 0x3f00000020209820 */ /* 0x000fe20000400000 */
[--C-:B------:R-:W-:Y:S01]  /*12e0*/  FFMA R52, R52, UR6, -R6.reuse ;  /* 0x0000000634347c23 */ /* 0x100fe20008000806 */
[----:B------:R-:W4:Y:S01]  /*12f0*/  MUFU.EX2 R28, R28 ;  /* 0x0000001c001c7308 */ /* 0x000f220000000800 */
[----:B------:R-:W-:Y:S01]  /*1300*/  FFMA R53, R53, UR6, -R6 ;  /* 0x0000000635357c23 */ /* 0x000fe20008000806 */
[----:B------:R-:W-:-:S06]  /*1310*/  @!P4 FMUL R33, R33, 0.5 ;  /* 0x3f0000002121c820 */ /* 0x000fcc0000400000 */
[----:B------:R-:W5:Y:S01]  /*1320*/  MUFU.EX2 R25, R25 ;  /* 0x0000001900197308 */ /* 0x000f620000000800 */
[----:B--2---:R-:W-:Y:S01]  /*1330*/  @!P6 FMUL R24, R24, R24 ;  /* 0x000000181818e220 */ /* 0x004fe20000400000 */
[----:B------:R-:W-:-:S06]  /*1340*/  FSETP.GEU.AND P6, PT, R36, -126, PT ;  /* 0xc2fc00002400780b */ /* 0x000fcc0003fce000 */
[----:B------:R-:W2:Y:S01]  /*1350*/  MUFU.EX2 R29, R29 ;  /* 0x0000001d001d7308 */ /* 0x000ea20000000800 */
[----:B----4-:R-:W-:Y:S01]  /*1360*/  @!P5 FMUL R28, R28, R28 ;  /* 0x0000001c1c1cd220 */ /* 0x010fe20000400000 */
[----:B------:R-:W-:Y:S02]  /*1370*/  FSETP.GEU.AND P5, PT, R40, -126, PT ;  /* 0xc2fc00002800780b */ /* 0x000fe40003fae000 */
[----:B---3--:R-:W-:-:S03]  /*1380*/  FMNMX R5, R0, R5, !PT ;  /* 0x0000000500057209 */ /* 0x008fc60007800000 */
[----:B------:R-:W-:Y:S01]  /*1390*/  @!P6 FMUL R36, R36, 0.5 ;  /* 0x3f0000002424e820 */ /* 0x000fe20000400000 */
[----:B------:R-:W3:Y:S01]  /*13a0*/  MUFU.EX2 R32, R32 ;  /* 0x0000002000207308 */ /* 0x000ee20000000800 */
[----:B-----5:R-:W-:Y:S01]  /*13b0*/  @!P2 FMUL R25, R25, R25 ;  /* 0x000000191919a220 */ /* 0x020fe20000400000 */
[----:B------:R-:W-:Y:S01]  /*13c0*/  FSETP.GEU.AND P2, PT, R37, -126, PT ;  /* 0xc2fc00002500780b */ /* 0x000fe20003f4e000 */
[----:B------:R-:W4:Y:S04]  /*13d0*/  SHFL.BFLY PT, R4, R5, 0x2, 0x1f ;  /* 0x0c401f0005047f89 */ /* 0x000f2800000e0000 */
[----:B------:R-:W-:Y:S01]  /*13e0*/  @!P5 FMUL R40, R40, 0.5 ;  /* 0x3f0000002828d820 */ /* 0x000fe20000400000 */
[----:B------:R-:W5:Y:S01]  /*13f0*/  MUFU.EX2 R36, R36 ;  /* 0x0000002400247308 */ /* 0x000f620000000800 */
[----:B--2---:R-:W-:Y:S01]  /*1400*/  @!P3 FMUL R29, R29, R29 ;  /* 0x0000001d1d1db220 */ /* 0x004fe20000400000 */
[----:B------:R-:W-:-:S05]  /*1410*/  FSETP.GEU.AND P3, PT, R41, -126, PT ;  /* 0xc2fc00002900780b */ /* 0x000fca0003f6e000 */
[----:B------:R-:W-:Y:S01]  /*1420*/  @!P2 FMUL R37, R37, 0.5 ;  /* 0x3f0000002525a820 */ /* 0x000fe20000400000 */
[----:B------:R-:W2:Y:S01]  /*1430*/  MUFU.EX2 R33, R33 ;  /* 0x0000002100217308 */ /* 0x000ea20000000800 */
[----:B---3--:R-:W-:Y:S01]  /*1440*/  @!P1 FMUL R32, R32, R32 ;  /* 0x0000002020209220 */ /* 0x008fe20000400000 */
[----:B------:R-:W-:-:S05]  /*1450*/  FSETP.GEU.AND P1, PT, R44, -126, PT ;  /* 0xc2fc00002c00780b */ /* 0x000fca0003f2e000 */
[----:B------:R-:W-:Y:S01]  /*1460*/  @!P3 FMUL R41, R41, 0.5 ;  /* 0x3f0000002929b820 */ /* 0x000fe20000400000 */
[----:B------:R-:W3:Y:S01]  /*1470*/  MUFU.EX2 R7, R40 ;  /* 0x0000002800077308 */ /* 0x000ee20000000800 */
[----:B-----5:R-:W-:Y:S01]  /*1480*/  @!P6 FMUL R36, R36, R36 ;  /* 0x000000242424e220 */ /* 0x020fe20000400000 */
[----:B------:R-:W-:Y:S02]  /*1490*/  FSETP.GEU.AND P6, PT, R48, -126, PT ;  /* 0xc2fc00003000780b */ /* 0x000fe40003fce000 */
[----:B----4-:R-:W-:-:S03]  /*14a0*/  FMNMX R4, R5, R4, !PT ;  /* 0x0000000405047209 */ /* 0x010fc60007800000 */
[----:B------:R-:W-:Y:S01]  /*14b0*/  @!P1 FMUL R44, R44, 0.5 ;  /* 0x3f0000002c2c9820 */ /* 0x000fe20000400000 */
[----:B------:R-:W4:Y:S01]  /*14c0*/  MUFU.EX2 R37, R37 ;  /* 0x0000002500257308 */ /* 0x000f220000000800 */
[----:B--2---:R-:W-:Y:S01]  /*14d0*/  @!P4 FMUL R33, R33, R33 ;  /* 0x000000212121c220 */ /* 0x004fe20000400000 */
[----:B------:R-:W-:-:S05]  /*14e0*/  FSETP.GEU.AND P4, PT, R45, -126, PT ;  /* 0xc2fc00002d00780b */ /* 0x000fca0003f8e000 */
[----:B------:R-:W-:Y:S01]  /*14f0*/  @!P6 FMUL R48, R48, 0.5 ;  /* 0x3f0000003030e820 */ /* 0x000fe20000400000 */
[----:B------:R-:W2:Y:S01]  /*1500*/  MUFU.EX2 R8, R41 ;  /* 0x0000002900087308 */ /* 0x000ea20000000800 */
[----:B---3--:R-:W-:Y:S01]  /*1510*/  @!P5 FMUL R7, R7, R7 ;  /* 0x000000070707d220 */ /* 0x008fe20000400000 */
[----:B------:R-:W-:-:S03]  /*1520*/  FSETP.GEU.AND P5, PT, R49, -126, PT ;  /* 0xc2fc00003100780b */ /* 0x000fc60003fae000 */
[----:B------:R-:W-:Y:S01]  /*1530*/  FADD R2, R24, R7 ;  /* 0x0000000718027221 */ /* 0x000fe20000000000 */
[----:B------:R-:W-:Y:S01]  /*1540*/  F2FP.BF16.F32.PACK_AB R24, R25, R24 ;  /* 0x000000181918723e */ /* 0x000fe200000010ff */
[----:B------:R-:W-:Y:S01]  /*1550*/  @!P4 FMUL R45, R45, 0.5 ;  /* 0x3f0000002d2dc820 */ /* 0x000fe20000400000 */
[----:B------:R-:W3:Y:S01]  /*1560*/  MUFU.EX2 R9, R48 ;  /* 0x0000003000097308 */ /* 0x000ee20000000800 */
[----:B----4-:R-:W-:Y:S01]  /*1570*/  @!P2 FMUL R37, R37, R37 ;  /* 0x000000252525a220 */ /* 0x010fe20000400000 */
[----:B------:R-:W-:-:S04]  /*1580*/  FSETP.NEU.AND P2, PT, R4, -INF , PT ;  /* 0xff8000000400780b */ /* 0x000fc80003f4d000 */
[----:B------:R-:W-:Y:S01]  /*1590*/  FSEL R0, R4, RZ, P2 ;  /* 0x000000ff04007208 */ /* 0x000fe20001000000 */
[----:B------:R-:W-:Y:S01]  /*15a0*/  @!P5 FMUL R49, R49, 0.5 ;  /* 0x3f0000003131d820 */ /* 0x000fe20000400000 */
[----:B------:R-:W4:Y:S01]  /*15b0*/  MUFU.EX2 R5, R44 ;  /* 0x0000002c00057308 */ /* 0x000f220000000800 */
[----:B--2---:R-:W-:Y:S01]  /*15c0*/  @!P3 FMUL R8, R8, R8 ;  /* 0x000000080808b220 */ /* 0x004fe20000400000 */
[----:B------:R-:W-:Y:S01]  /*15d0*/  FSETP.GEU.AND P2, PT, R52, -126, PT ;  /* 0xc2fc00003400780b */ /* 0x000fe20003f4e000 */
[----:B------:R-:W-:Y:S01]  /*15e0*/  FMUL R0, R0, UR6 ;  /* 0x0000000600007c20 */ /* 0x000fe20008400000 */
[----:B------:R-:W-:Y:S02]  /*15f0*/  FSETP.GEU.AND P3, PT, R53, -126, PT ;  /* 0xc2fc00003500780b */ /* 0x000fe40003f6e000 */
[----:B------:R-:W-:Y:S01]  /*1600*/  F2FP.BF16.F32.PACK_AB R68, R8, R7 ;  /* 0x000000070844723e */ /* 0x000fe200000010ff */
[--C-:B------:R-:W-:Y:S01]  /*1610*/  FFMA R30, R30, UR6, -R0.reuse ;  /* 0x000000061e1e7c23 */ /* 0x100fe20008000800 */
[----:B------:R-:W2:Y:S01]  /*1620*/  MUFU.EX2 R10, R45 ;  /* 0x0000002d000a7308 */ /* 0x000ea20000000800 */
[--C-:B------:R-:W-:Y:S01]  /*1630*/  FFMA R26, R26, UR6, -R0.reuse ;  /* 0x000000061a1a7c23 */ /* 0x100fe20008000800 */
[--C-:B------:R-:W-:Y:S01]  /*1640*/  FFMA R27, R27, UR6, -R0.reuse ;  /* 0x000000061b1b7c23 */ /* 0x100fe20008000800 */
[----:B---3--:R-:W-:Y:S01]  /*1650*/  @!P6 FMUL R9, R9, R9 ;  /* 0x000000090909e220 */ /* 0x008fe20000400000 */
[--C-:B------:R-:W-:Y:S01]  /*1660*/  FFMA R31, R31, UR6, -R0.reuse ;  /* 0x000000061f1f7c23 */ /* 0x100fe20008000800 */
[----:B------:R-:W-:Y:S01]  /*1670*/  FSETP.GEU.AND P6, PT, R30, -126, PT ;  /* 0xc2fc00001e00780b */ /* 0x000fe20003fce000 */
[--C-:B------:R-:W-:Y:S01]  /*1680*/  FFMA R34, R34, UR6, -R0.reuse ;  /* 0x0000000622227c23 */ /* 0x100fe20008000800 */
[----:B------:R-:W-:Y:S01]  /*1690*/  @!P2 FMUL R52, R52, 0.5 ;  /* 0x3f0000003434a820 */ /* 0x000fe20000400000 */
[----:B------:R-:W3:Y:S01]  /*16a0*/  MUFU.EX2 R6, R49 ;  /* 0x0000003100067308 */ /* 0x000ee20000000800 */
[----:B----4-:R-:W-:Y:S01]  /*16b0*/  @!P1 FMUL R5, R5, R5 ;  /* 0x0000000505059220 */ /* 0x010fe20000400000 */
[----:B------:R-:W-:Y:S01]  /*16c0*/  FSETP.GEU.AND P1, PT, R26, -126, PT ;  /* 0xc2fc00001a00780b */ /* 0x000fe20003f2e000 */
[----:B------:R-:W-:Y:S01]  /*16d0*/  @!P3 FMUL R53, R53, 0.5 ;  /* 0x3f0000003535b820 */ /* 0x000fe20000400000 */
[--C-:B------:R-:W-:Y:S01]  /*16e0*/  FFMA R35, R35, UR6, -R0.reuse ;  /* 0x0000000623237c23 */ /* 0x100fe20008000800 */
[--C-:B------:R-:W-:Y:S01]  /*16f0*/  FFMA R42, R42, UR6, -R0.reuse ;  /* 0x000000062a2a7c23 */ /* 0x100fe20008000800 */
[--C-:B------:R-:W-:Y:S01]  /*1700*/  FFMA R38, R38, UR6, -R0.reuse ;  /* 0x0000000626267c23 */ /* 0x100fe20008000800 */
[--C-:B------:R-:W-:Y:S01]  /*1710*/  FFMA R39, R39, UR6, -R0.reuse ;  /* 0x0000000627277c23 */ /* 0x100fe20008000800 */
[----:B------:R-:W4:Y:S01]  /*1720*/  MUFU.EX2 R11, R52 ;  /* 0x00000034000b7308 */ /* 0x000f220000000800 */
[----:B--2---:R-:W-:Y:S01]  /*1730*/  @!P4 FMUL R10, R10, R10 ;  /* 0x0000000a0a0ac220 */ /* 0x004fe20000400000 */
[----:B------:R-:W-:Y:S01]  /*1740*/  FSETP.GEU.AND P4, PT, R27, -126, PT ;  /* 0xc2fc00001b00780b */ /* 0x000fe20003f8e000 */
[----:B------:R-:W-:Y:S01]  /*1750*/  @!P6 FMUL R30, R30, 0.5 ;  /* 0x3f0000001e1ee820 */ /* 0x000fe20000400000 */
[--C-:B------:R-:W-:Y:S01]  /*1760*/  FFMA R50, R50, UR6, -R0.reuse ;  /* 0x0000000632327c23 */ /* 0x100fe20008000800 */
[--C-:B------:R-:W-:Y:S01]  /*1770*/  FFMA R43, R43, UR6, -R0.reuse ;  /* 0x000000062b2b7c23 */ /* 0x100fe20008000800 */
[--C-:B------:R-:W-:Y:S01]  /*1780*/  FFMA R46, R46, UR6, -R0.reuse ;  /* 0x000000062e2e7c23 */ /* 0x100fe20008000800 */
[----:B------:R-:W-:Y:S01]  /*1790*/  @!P1 FMUL R26, R26, 0.5 ;  /* 0x3f0000001a1a9820 */ /* 0x000fe20000400000 */
[----:B------:R-:W2:Y:S01]  /*17a0*/  MUFU.EX2 R12, R53 ;  /* 0x00000035000c7308 */ /* 0x000ea20000000800 */
[----:B---3--:R-:W-:Y:S01]  /*17b0*/  @!P5 FMUL R6, R6, R6 ;  /* 0x000000060606d220 */ /* 0x008fe20000400000 */
[----:B------:R-:W-:Y:S01]  /*17c0*/  FSETP.GEU.AND P5, PT, R31, -126, PT ;  /* 0xc2fc00001f00780b */ /* 0x000fe20003fae000 */
[--C-:B------:R-:W-:Y:S01]  /*17d0*/  FFMA R47, R47, UR6, -R0.reuse ;  /* 0x000000062f2f7c23 */ /* 0x100fe20008000800 */
[--C-:B------:R-:W-:Y:S01]  /*17e0*/  FFMA R54, R54, UR6, -R0.reuse ;  /* 0x0000000636367c23 */ /* 0x100fe20008000800 */
[--C-:B------:R-:W-:Y:S01]  /*17f0*/  FFMA R51, R51, UR6, -R0.reuse ;  /* 0x0000000633337c23 */ /* 0x100fe20008000800 */
[----:B------:R-:W-:Y:S01]  /*1800*/  FFMA R0, R55, UR6, -R0 ;  /* 0x0000000637007c23 */ /* 0x000fe20008000800 */
[----:B------:R-:W-:Y:S01]  /*1810*/  @!P4 FMUL R27, R27, 0.5 ;  /* 0x3f0000001b1bc820 */ /* 0x000fe20000400000 */
[----:B------:R3:W5:Y:S01]  /*1820*/  MUFU.EX2 R15, R30 ;  /* 0x0000001e000f7308 */ /* 0x0007620000000800 */
[----:B----4-:R-:W-:Y:S01]  /*1830*/  @!P2 FMUL R11, R11, R11 ;  /* 0x0000000b0b0ba220 */ /* 0x010fe20000400000 */
[----:B------:R-:W-:Y:S01]  /*1840*/  FSETP.GEU.AND P2, PT, R34, -126, PT ;  /* 0xc2fc00002200780b */ /* 0x000fe20003f4e000 */
[----:B------:R-:W-:Y:S01]  /*1850*/  FADD R19, R32, R9 ;  /* 0x0000000920137221 */ /* 0x000fe20000000000 */
[----:B------:R-:W-:Y:S01]  /*1860*/  FADD R21, R28, R5 ;  /* 0x000000051c157221 */ /* 0x000fe20000000000 */
[----:B------:R-:W-:Y:S01]  /*1870*/  FADD R23, R33, R6 ;  /* 0x0000000621177221 */ /* 0x000fe20000000000 */
[----:B------:R-:W-:Y:S01]  /*1880*/  FADD R22, R29, R10 ;  /* 0x0000000a1d167221 */ /* 0x000fe20000000000 */
[----:B------:R-:W-:Y:S01]  /*1890*/  @!P5 FMUL R31, R31, 0.5 ;  /* 0x3f0000001f1fd820 */ /* 0x000fe20000400000 */
[----:B------:R4:W1:Y:S01]  /*18a0*/  MUFU.EX2 R13, R26 ;  /* 0x0000001a000d7308 */ /* 0x0008620000000800 */
[----:B--2---:R-:W-:Y:S01]  /*18b0*/  @!P3 FMUL R12, R12, R12 ;  /* 0x0000000c0c0cb220 */ /* 0x004fe20000400000 */
[----:B------:R-:W-:Y:S01]  /*18c0*/  FSETP.GEU.AND P3, PT, R35, -126, PT ;  /* 0xc2fc00002300780b */ /* 0x000fe20003f6e000 */
[----:B---3--:R-:W-:Y:S01]  /*18d0*/  FADD R30, R2, R19 ;  /* 0x00000013021e7221 */ /* 0x008fe20000000000 */
[----:B------:R-:W-:Y:S01]  /*18e0*/  FADD R2, R25, R8 ;  /* 0x0000000819027221 */ /* 0x000fe20000000000 */
[----:B------:R-:W-:Y:S01]  /*18f0*/  ULOP3.LUT UR6, UR9, 0x8, URZ, 0xc, !UPT ;  /* 0x0000000809067892 */ /* 0x000fe2000f8e0c3f */
[----:B------:R-:W-:Y:S01]  /*1900*/  F2FP.BF16.F32.PACK_AB R70, R10, R5 ;  /* 0x000000050a46723e */ /* 0x000fe200000010ff */
[----:B------:R-:W-:Y:S01]  /*1910*/  @!P2 FMUL R34, R34, 0.5 ;  /* 0x3f0000002222a820 */ /* 0x000fe20000400000 */
[----:B------:R2:W3:Y:S01]  /*1920*/  MUFU.EX2 R14, R27 ;  /* 0x0000001b000e7308 */ /* 0x0004e20000000800 */
[----:B-----5:R-:W-:Y:S01]  /*1930*/  @!P6 FMUL R15, R15, R15 ;  /* 0x0000000f0f0fe220 */ /* 0x020fe20000400000 */
[----:B------:R-:W-:Y:S01]  /*1940*/  FSETP.GEU.AND P6, PT, R42, -126, PT ;  /* 0xc2fc00002a00780b */ /* 0x000fe20003fce000 */
[----:B----4-:R-:W-:Y:S01]  /*1950*/  FADD R26, R36, R11 ;  /* 0x0000000b241a7221 */ /* 0x010fe20000000000 */
[----:B------:R-:W-:-:S03]  /*1960*/  FADD R2, R2, R23 ;  /* 0x0000001702027221 */ /* 0x000fc60000000000 */
[----:B------:R-:W-:Y:S01]  /*1970*/  @!P3 FMUL R35, R35, 0.5 ;  /* 0x3f0000002323b820 */ /* 0x000fe20000400000 */
[----:B------:R-:W4:Y:S01]  /*1980*/  MUFU.EX2 R16, R31 ;  /* 0x0000001f00107308 */ /* 0x000f220000000800 */
[----:B-1----:R-:W-:Y:S01]  /*1990*/  @!P1 FMUL R13, R13, R13 ;  /* 0x0000000d0d0d9220 */ /* 0x002fe20000400000 */
[----:B------:R-:W-:Y:S01]  /*19a0*/  FSETP.GEU.AND P1, PT, R38, -126, PT ;  /* 0xc2fc00002600780b */ /* 0x000fe20003f2e000 */
[----:B--2---:R-:W-:Y:S01]  /*19b0*/  FADD R27, R37, R12 ;  /* 0x0000000c251b7221 */ /* 0x004fe20000000000 */
[----:B------:R-:W-:-:S03]  /*19c0*/  FADD R21, R21, R26 ;  /* 0x0000001a15157221 */ /* 0x000fc60000000000 */
[----:B------:R-:W-:Y:S01]  /*19d0*/  @!P6 FMUL R42, R42, 0.5 ;  /* 0x3f0000002a2ae820 */ /* 0x000fe20000400000 */
[----:B------:R-:W1:Y:S01]  /*19e0*/  MUFU.EX2 R34, R34 ;  /* 0x0000002200227308 */ /* 0x000e620000000800 */
[----:B---3--:R-:W-:Y:S01]  /*19f0*/  @!P4 FMUL R14, R14, R14 ;  /* 0x0000000e0e0ec220 */ /* 0x008fe20000400000 */
[----:B------:R-:W-:Y:S01]  /*1a00*/  FSETP.GEU.AND P4, PT, R39, -126, PT ;  /* 0xc2fc00002700780b */ /* 0x000fe20003f8e000 */
[----:B------:R-:W-:Y:S01]  /*1a10*/  FADD R27, R22, R27 ;  /* 0x0000001b161b7221 */ /* 0x000fe20000000000 */
[----:B------:R-:W-:Y:S01]  /*1a20*/  FADD R21, R30, R21 ;  /* 0x000000151e157221 */ /* 0x000fe20000000000 */
[----:B------:R-:W-:Y:S02]  /*1a30*/  F2FP.BF16.F32.PACK_AB R30, R37, R36 ;  /* 0x00000024251e723e */ /* 0x000fe400000010ff */
[----:B------:R-:W-:Y:S01]  /*1a40*/  @!P1 FMUL R38, R38, 0.5 ;  /* 0x3f00000026269820 */ /* 0x000fe20000400000 */
[----:B------:R-:W2:Y:S01]  /*1a50*/  MUFU.EX2 R35, R35 ;  /* 0x0000002300237308 */ /* 0x000ea20000000800 */
[----:B----4-:R-:W-:Y:S01]  /*1a60*/  @!P5 FMUL R16, R16, R16 ;  /* 0x000000101010d220 */ /* 0x010fe20000400000 */
[----:B------:R-:W-:Y:S01]  /*1a70*/  FSETP.GEU.AND P5, PT, R50, -126, PT ;  /* 0xc2fc00003200780b */ /* 0x000fe20003fae000 */
[----:B------:R-:W-:Y:S01]  /*1a80*/  FADD R2, R2, R27 ;  /* 0x0000001b02027221 */ /* 0x000fe20000000000 */
[----:B------:R-:W-:-:S02]  /*1a90*/  F2FP.BF16.F32.PACK_AB R36, R6, R9 ;  /* 0x000000090624723e */ /* 0x000fc400000010ff */
[----:B------:R-:W-:Y:S01]  /*1aa0*/  F2FP.BF16.F32.PACK_AB R25, R14, R13 ;  /* 0x0000000d0e19723e */ /* 0x000fe200000010ff */
[----:B------:R-:W-:Y:S01]  /*1ab0*/  @!P4 FMUL R39, R39, 0.5 ;  /* 0x3f0000002727c820 */ /* 0x000fe20000400000 */
[----:B------:R-:W3:Y:S01]  /*1ac0*/  MUFU.EX2 R31, R38 ;  /* 0x00000026001f7308 */ /* 0x000ee20000000800 */
[----:B-1----:R-:W-:Y:S01]  /*1ad0*/  @!P2 FMUL R34, R34, R34 ;  /* 0x000000222222a220 */ /* 0x002fe20000400000 */
[----:B------:R-:W-:Y:S02]  /*1ae0*/  FSETP.GEU.AND P2, PT, R43, -126, PT ;  /* 0xc2fc00002b00780b */ /* 0x000fe40003f4e000 */
[----:B------:R-:W-:-:S03]  /*1af0*/  F2FP.BF16.F32.PACK_AB R27, R16, R15 ;  /* 0x0000000f101b723e */ /* 0x000fc600000010ff */
[----:B------:R-:W-:Y:S01]  /*1b00*/  @!P5 FMUL R50, R50, 0.5 ;  /* 0x3f0000003232d820 */ /* 0x000fe20000400000 */
[----:B------:R-:W1:Y:S01]  /*1b10*/  MUFU.EX2 R42, R42 ;  /* 0x0000002a002a7308 */ /* 0x000e620000000800 */
        /* <DEDUP_REMOVED lines=8> */
[----:B-1----:R-:W-:Y:S01]  /*1ba0*/  @!P6 FMUL R42, R42, R42 ;  /* 0x0000002a2a2ae220 */ /* 0x002fe20000400000 */
[----:B------:R-:W-:-:S03]  /*1bb0*/  FSETP.GEU.AND P6, PT, R54, -126, PT ;  /* 0xc2fc00003600780b */ /* 0x000fc60003fce000 */
[----:B------:R-:W-:Y:S02]  /*1bc0*/  FADD R38, R13, R42 ;  /* 0x0000002a0d267221 */ /* 0x000fe40000000000 */
[----:B------:R-:W-:Y:S01]  /*1bd0*/  @!P1 FMUL R47, R47, 0.5 ;  /* 0x3f0000002f2f9820 */ /* 0x000fe20000400000 */
[----:B------:R-:W1:Y:S01]  /*1be0*/  MUFU.EX2 R43, R43 ;  /* 0x0000002b002b7308 */ /* 0x000e620000000800 */
[----:B--2---:R-:W-:Y:S01]  /*1bf0*/  @!P4 FMUL R18, R18, R18 ;  /* 0x000000121212c220 */ /* 0x004fe20000400000 */
[----:B------:R-:W-:-:S05]  /*1c00*/  FSETP.GEU.AND P4, PT, R51, -126, PT ;  /* 0xc2fc00003300780b */ /* 0x000fca0003f8e000 */
[----:B------:R-:W-:Y:S01]  /*1c10*/  @!P6 FMUL R54, R54, 0.5 ;  /* 0x3f0000003636e820 */ /* 0x000fe20000400000 */
[----:B------:R-:W2:Y:S01]  /*1c20*/  MUFU.EX2 R46, R46 ;  /* 0x0000002e002e7308 */ /* 0x000ea20000000800 */
[----:B---3--:R-:W-:Y:S01]  /*1c30*/  @!P5 FMUL R17, R17, R17 ;  /* 0x000000111111d220 */ /* 0x008fe20000400000 */
[----:B------:R-:W-:-:S03]  /*1c40*/  FSETP.GEU.AND P5, PT, R0, -126, PT ;  /* 0xc2fc00000000780b */ /* 0x000fc60003fae000 */
[----:B------:R-:W-:Y:S02]  /*1c50*/  FADD R39, R34, R17 ;  /* 0x0000001122277221 */ /* 0x000fe40000000000 */
[----:B------:R-:W-:Y:S01]  /*1c60*/  @!P4 FMUL R51, R51, 0.5 ;  /* 0x3f0000003333c820 */ /* 0x000fe20000400000 */
[----:B------:R-:W3:Y:S01]  /*1c70*/  MUFU.EX2 R47, R47 ;  /* 0x0000002f002f7308 */ /* 0x000ee20000000800 */
[----:B-1----:R-:W-:Y:S01]  /*1c80*/  @!P2 FMUL R43, R43, R43 ;  /* 0x0000002b2b2ba220 */ /* 0x002fe20000400000 */
[----:B------:R-:W-:-:S04]  /*1c90*/  FADD R38, R38, R39 ;  /* 0x0000002726267221 */ /* 0x000fc80000000000 */
[----:B------:R-:W-:Y:S01]  /*1ca0*/  F2FP.BF16.F32.PACK_AB R69, R43, R42 ;  /* 0x0000002a2b45723e */ /* 0x000fe200000010ff */
[----:B------:R-:W-:Y:S01]  /*1cb0*/  @!P5 FMUL R0, R0, 0.5 ;  /* 0x3f0000000000d820 */ /* 0x000fe20000400000 */
[----:B------:R-:W1:Y:S01]  /*1cc0*/  MUFU.EX2 R20, R51 ;  /* 0x0000003300147308 */ /* 0x000e620000000800 */
[----:B--2---:R-:W-:-:S04]  /*1cd0*/  @!P3 FMUL R46, R46, R46 ;  /* 0x0000002e2e2eb220 */ /* 0x004fc80000400000 */
[----:B------:R-:W-:-:S03]  /*1ce0*/  FADD R22, R15, R46 ;  /* 0x0000002e0f167221 */ /* 0x000fc60000000000 */
[----:B------:R-:W2:Y:S01]  /*1cf0*/  MUFU.EX2 R54, R54 ;  /* 0x0000003600367308 */ /* 0x000ea20000000800 */
[----:B---3--:R-:W-:-:S04]  /*1d00*/  @!P1 FMUL R47, R47, R47 ;  /* 0x0000002f2f2f9220 */ /* 0x008fc80000400000 */
[----:B------:R-:W-:Y:S01]  /*1d10*/  FADD R23, R16, R47 ;  /* 0x0000002f10177221 */ /* 0x000fe20000000000 */
[----:B------:R-:W-:Y:S02]  /*1d20*/  F2FP.BF16.F32.PACK_AB R71, R47, R46 ;  /* 0x0000002e2f47723e */ /* 0x000fe400000010ff */
[----:B------:R3:W4:Y:S01]  /*1d30*/  MUFU.EX2 R19, R0 ;  /* 0x0000000000137308 */ /* 0x0007220000000800 */
[----:B-1----:R-:W-:-:S04]  /*1d40*/  @!P4 FMUL R20, R20, R20 ;  /* 0x000000141414c220 */ /* 0x002fc80000400000 */
[----:B------:R-:W-:Y:S01]  /*1d50*/  FADD R39, R35, R20 ;  /* 0x0000001423277221 */ /* 0x000fe20000000000 */
[----:B------:R-:W-:Y:S01]  /*1d60*/  F2FP.BF16.F32.PACK_AB R37, R20, R17 ;  /* 0x000000111425723e */ /* 0x000fe200000010ff */
[----:B--2---:R-:W-:Y:S01]  /*1d70*/  @!P6 FMUL R54, R54, R54 ;  /* 0x000000363636e220 */ /* 0x004fe20000400000 */
[----:B---3--:R-:W-:-:S03]  /*1d80*/  FADD R0, R14, R43 ;  /* 0x0000002b0e007221 */ /* 0x008fc60000000000 */
[----:B------:R-:W-:Y:S01]  /*1d90*/  FADD R41, R31, R54 ;  /* 0x000000361f297221 */ /* 0x000fe20000000000 */
[----:B------:R-:W-:Y:S01]  /*1da0*/  FADD R0, R0, R39 ;  /* 0x0000002700007221 */ /* 0x000fe20000000000 */
[----:B------:R-:W-:Y:S01]  /*1db0*/  F2FP.BF16.F32.PACK_AB R31, R18, R31 ;  /* 0x0000001f121f723e */ /* 0x000fe200000010ff */
[----:B----4-:R-:W-:Y:S01]  /*1dc0*/  @!P5 FMUL R19, R19, R19 ;  /* 0x000000131313d220 */ /* 0x010fe20000400000 */
[----:B------:R-:W-:Y:S01]  /*1dd0*/  FADD R41, R22, R41 ;  /* 0x0000002916297221 */ /* 0x000fe20000000000 */
[----:B------:R-:W-:Y:S02]  /*1de0*/  MOV R22, UR6 ;  /* 0x0000000600167c02 */ /* 0x000fe40008000f00 */
[----:B------:R-:W-:Y:S01]  /*1df0*/  FADD R26, R18, R19 ;  /* 0x00000013121a7221 */ /* 0x000fe20000000000 */
[----:B------:R-:W-:Y:S01]  /*1e00*/  FADD R38, R38, R41 ;  /* 0x0000002926267221 */ /* 0x000fe20000000000 */
[----:B------:R1:W-:Y:S02]  /*1e10*/  SYNCS.ARRIVE.TRANS64.A1T0 RZ, [R22+UR11], RZ ;  /* 0x000000ff16ff79a7 */ /* 0x0003e4000810000b */
[----:B------:R-:W-:Y:S01]  /*1e20*/  FADD R23, R23, R26 ;  /* 0x0000001a17177221 */ /* 0x000fe20000000000 */
[----:B------:R-:W-:-:S02]  /*1e30*/  F2FP.BF16.F32.PACK_AB R26, R29, R28 ;  /* 0x0000001c1d1a723e */ /* 0x000fc400000010ff */
[----:B------:R-:W-:Y:S01]  /*1e40*/  F2FP.BF16.F32.PACK_AB R28, R33, R32 ;  /* 0x00000020211c723e */ /* 0x000fe200000010ff */
[----:B------:R-:W-:Y:S01]  /*1e50*/  FADD R23, R0, R23 ;  /* 0x0000001700177221 */ /* 0x000fe20000000000 */
[----:B------:R-:W-:Y:S01]  /*1e60*/  FADD R0, R21, R2 ;  /* 0x0000000215007221 */ /* 0x000fe20000000000 */
[----:B------:R-:W-:Y:S02]  /*1e70*/  F2FP.BF16.F32.PACK_AB R29, R35, R34 ;  /* 0x00000022231d723e */ /* 0x000fe400000010ff */
[----:B------:R-:W-:Y:S01]  /*1e80*/  FADD R2, R38, R23 ;  /* 0x0000001726027221 */ /* 0x000fe20000000000 */
[----:B------:R-:W-:Y:S01]  /*1e90*/  F2FP.BF16.F32.PACK_AB R38, R12, R11 ;  /* 0x0000000b0c26723e */ /* 0x000fe200000010ff */
[----:B-1----:R-:W-:Y:S06]  /*1ea0*/  @!P0 BRA `(.L_x_19) ;  /* 0x0000000000048947 */ /* 0x002fec0003800000 */
[----:B------:R-:W-:Y:S01]  /*1eb0*/  BPT.TRAP 0x1 ;  /* 0x000000040000795c */ /* 0x000fe20000300000 */
.L_x_19:
[----:B------:R-:W1:Y:S02]  /*1ec0*/  SYNCS.PHASECHK.TRANS64.TRYWAIT P1, [UR37+0x3808], R56 ;  /* 0x00380838ff0075a7 */ /* 0x000e640008020165 */
[----:B-1----:R-:W-:Y:S05]  /*1ed0*/  @!P1 BRA `(.L_x_20) ;  /* 0x0000003800289947 */ /* 0x002fea0003800000 */
.L_x_90:
[----:B------:R-:W-:Y:S01]  /*1ee0*/  UIADD3 UR6, UR8, 0x80, URZ ;  /* 0x0000008008067890 */ /* 0x000fe2000fffe03f */
[----:B-1----:R-:W-:Y:S01]  /*1ef0*/  WARPGROUP.ARRIVE ;  /* 0x00000000000079c5 */ /* 0x002fe20000000000 */
[----:B------:R-:W-:Y:S01]  /*1f00*/  UMOV UR7, 0xc0000010 ;  /* 0xc000001000077882 */ /* 0x000fe20000000000 */
[----:B------:R-:W-:-:S06]  /*1f10*/  F2FP.BF16.F32.PACK_AB R39, R19, R54 ;  /* 0x000000361327723e */ /* 0x000fcc00000010ff */
[----:B------:R-:W-:Y:S01]  /*1f20*/  HGMMA.64x16x16.F32.BF16 R56, R24, gdesc[UR4].tnspB, RZ, !UPT, gsb0 ;  /* 0x4020000418387df0 */ /* 0x000fe2000c0018ff */
[----:B------:R-:W-:Y:S01]  /*1f30*/  UIADD3 UR6, UR8, 0xa0, URZ ;  /* 0x000000a008067890 */ /* 0x000fe2000fffe03f */
[----:B------:R-:W-:Y:S01]  /*1f40*/  UMOV UR7, 0xc0000010 ;  /* 0xc000001000077882 */ /* 0x000fe20000000000 */
[----:B------:R-:W-:Y:S02]  /*1f50*/  WARPGROUP.DEPBAR.LE gsb0, 0x0 ;  /* 0x00008000000079c5 */ /* 0x000fe40000010000 */
[----:B------:R-:W-:-:S06]  /*1f60*/  WARPGROUP.ARRIVE ;  /* 0x00000000000079c5 */ /* 0x000fcc0000000000 */
[----:B------:R-:W-:Y:S01]  /*1f70*/  HGMMA.64x16x16.F32.BF16 R56, R28, gdesc[UR4].tnspB, R56, gsb0 ;  /* 0x402000041c387df0 */ /* 0x000fe20008001838 */
        /* <DEDUP_REMOVED lines=9> */
[----:B------:R-:W-:Y:S03]  /*2010*/  HGMMA.64x16x16.F32.BF16 R56, R36, gdesc[UR4].tnspB, R56, gsb0 ;  /* 0x4020000424387df0 */ /* 0x000fe60008001838 */
[----:B------:R-:W-:Y:S02]  /*2020*/  WARPGROUP.DEPBAR.LE gsb0, 0x0 ;  /* 0x00008000000079c5 */ /* 0x000fe40000010000 */
[----:B------:R-:W-:Y:S05]  /*2030*/  @!P0 BRA `(.L_x_21) ;  /* 0x0000000000048947 */ /* 0x000fea0003800000 */
[----:B------:R-:W-:Y:S01]  /*2040*/  BPT.TRAP 0x1 ;  /* 0x000000040000795c */ /* 0x000fe20000300000 */
.L_x_21:
[----:B------:R-:W-:Y:S02]  /*2050*/  UISETP.EQ.AND UP0, UPT, UR36, URZ, !UP0 ;  /* 0x0000003f2400728c */ /* 0x000fe4000c702270 */
[----:B------:R-:W-:Y:S02]  /*2060*/  UIADD3 UR6, UR37, 0x3828, URZ ;  /* 0x0000382825067890 */ /* 0x000fe4000fffe03f */
[----:B------:R-:W-:Y:S02]  /*2070*/  USEL UR7, URZ, 0x1, !UP0 ;  /* 0x000000013f077887 */ /* 0x000fe4000c000000 */
[----:B------:R-:W-:Y:S02]  /*2080*/  UPRMT UR6, URZ, 0x654, UR6 ;  /* 0x000006543f067896 */ /* 0x000fe40008000006 */
[----:B------:R-:W-:-:S04]  /*2090*/  USEL UR7, UR7, 0x2, UP1 ;  /* 0x0000000207077887 */ /* 0x000fc80008800000 */
[----:B------:R-:W-:-:S03]  /*20a0*/  UISETP.GT.U32.AND UP0, UPT, UR7, 0x1, UPT ;  /* 0x000000010700788c */ /* 0x000fc6000bf04070 */
[----:B------:R-:W-:Y:S03]  /*20b0*/  SYNCS.ARRIVE.TRANS64.RED.A1T0 RZ, [UR6], RZ ;  /* 0x000000ffffff79a7 */ /* 0x000fe60008100406 */
[----:B------:R-:W-:-:S13]  /*20c0*/  PLOP3.LUT P1, PT, PT, PT, UP0, 0x80, 0x0 ;  /* 0x000000000000781c */ /* 0x000fda0003f2f008 */
[----:B------:R-:W-:Y:S05]  /*20d0*/  @P1 BRA `(.L_x_22) ;  /* 0x0000000000041947 */ /* 0x000fea0003800000 */
[----:B------:R-:W-:Y:S01]  /*20e0*/  BPT.TRAP 0x1 ;  /* 0x000000040000795c */ /* 0x000fe20000300000 */
.L_x_22:
[----:B------:R-:W1:Y:S02]  /*20f0*/  LDC R5, c[0x0][0x28c] ;  /* 0x0000a300ff057b82 */ /* 0x000e640000000800 */
[----:B-1----:R-:W-:-:S13]  /*2100*/  ISETP.GE.AND P2, PT, R5, 0x41, PT ;  /* 0x000000410500780c */ /* 0x002fda0003f46270 */
[----:B------:R-:W-:Y:S05]  /*2110*/  @!P2 BRA `(.L_x_23) ;  /* 0x0000001400b4a947 */ /* 0x000fea0003800000 */
[----:B------:R-:W-:Y:S01]  /*2120*/  VIADD R5, R5, 0x3f ;  /* 0x0000003f05057836 */ /* 0x000fe20000000000 */
[----:B------:R-:W-:Y:S01]  /*2130*/  MOV R9, R4 ;  /* 0x0000000400097202 */ /* 0x000fe20000000f00 */
[----:B------:R-:W-:Y:S01]  /*2140*/  IMAD.MOV.U32 R7, RZ, RZ, R3 ;  /* 0x000000ffff077224 */ /* 0x000fe200078e0003 */
[----:B------:R-:W-:Y:S01]  /*2150*/  UMOV UR9, 0x2 ;  /* 0x0000000200097882 */ /* 0x000fe20000000000 */
[----:B------:R-:W-:Y:S01]  /*2160*/  UMOV UR11, 0x1 ;  /* 0x00000001000b7882 */ /* 0x000fe20000000000 */
[----:B------:R-:W-:Y:S01]  /*2170*/  SHF.R.S32.HI R6, RZ, 0x1f, R5 ;  /* 0x0000001fff067819 */ /* 0x000fe20000011405 */
[----:B------:R-:W-:-:S03]  /*2180*/  ULDC UR13, c[0x0][0x604] ;  /* 0x00018100000d7ab9 */ /* 0x000fc60000000800 */
[----:B------:R-:W-:Y:S01]  /*2190*/  LEA.HI R6, R6, R5, RZ, 0x6 ;  /* 0x0000000506067211 */ /* 0x000fe200078f30ff */
[----:B------:R-:W-:-:S03]  /*21a0*/  IMAD.MOV.U32 R5, RZ, RZ, RZ ;  /* 0x000000ffff057224 */ /* 0x000fc600078e00ff */
[----:B------:R-:W-:-:S07]  /*21b0*/  SHF.R.S32.HI R6, RZ, 0x6, R6 ;  /* 0x00000006ff067819 */ /* 0x000fce0000011406 */
.L_x_34:
[----:B------:R-:W-:-:S13]  /*21c0*/  PLOP3.LUT P3, PT, PT, PT, UP1, 0x80, 0x0 ;  /* 0x000000000000781c */ /* 0x000fda0003f6f018 */
[----:B------:R-:W-:Y:S05]  /*21d0*/  @!P3 BRA `(.L_x_24) ;  /* 0x000000000004b947 */ /* 0x000fea0003800000 */
[----:B------:R-:W-:Y:S01]  /*21e0*/  BPT.TRAP 0x1 ;  /* 0x000000040000795c */ /* 0x000fe20000300000 */
.L_x_24:
[----:B------:R-:W-:Y:S01]  /*21f0*/  ULEA UR6, UR9, UR37, 0x3 ;  /* 0x0000002509067291 */ /* 0x000fe2000f8e183f */
[----:B------:R-:W-:-:S08]  /*2200*/  SHF.L.U32 R3, R5, 0x1f, RZ ;  /* 0x0000001f05037819 */ /* 0x000fd000000006ff */
[----:B------:R-:W1:Y:S02]  /*2210*/  SYNCS.PHASECHK.TRANS64.TRYWAIT P2, [UR6+0x3800], R3 ;  /* 0x00380003ff0075a7 */ /* 0x000e640008040146 */
[----:B-1----:R-:W-:Y:S05]  /*2220*/  @!P2 BRA `(.L_x_25) ;  /* 0x00000034006ca947 */ /* 0x002fea0003800000 */
.L_x_91:
[----:B------:R-:W-:Y:S01]  /*2230*/  ULEA UR6, UR9, UR10, 0x7 ;  /* 0x0000000a09067291 */ /* 0x000fe2000f8e383f */
[----:B------:R-:W-:Y:S01]  /*2240*/  WARPGROUP.ARRIVE ;  /* 0x00000000000079c5 */ /* 0x000fe20000000000 */
[----:B------:R-:W-:Y:S01]  /*2250*/  UMOV UR7, 0xc0000010 ;  /* 0xc000001000077882 */ /* 0x000fe20000000000 */
[----:B------:R-:W-:-:S04]  /*2260*/  UIADD3 UR9, UR9, 0x1, URZ ;  /* 0x0000000109097890 */ /* 0x000fc8000fffe03f */
[----:B------:R-:W-:Y:S02]  /*2270*/  UISETP.NE.AND UP0, UPT, UR9, 0x5, UPT ;  /* 0x000000050900788c */ /* 0x000fe4000bf05270 */
[----:B------:R-:W-:Y:S02]  /*2280*/  HGMMA.64x64x16.F32.BF16 R24, gdesc[UR4], RZ, !UPT, gsb0 ;  /* 0x00e00000041879f0 */ /* 0x000fe4000c0018ff */
[----:B------:R-:W-:Y:S02]  /*2290*/  USEL UR6, URZ, 0x1, UP0 ;  /* 0x000000013f067887 */ /* 0x000fe40008000000 */
[----:B------:R-:W-:-:S04]  /*22a0*/  USEL UR9, UR9, URZ, UP0 ;  /* 0x0000003f09097287 */ /* 0x000fc80008000000 */
[----:B------:R-:W-:Y:S01]  /*22b0*/  LOP3.LUT R64, R5, UR6, RZ, 0x3c, !PT ;  /* 0x0000000605407c12 */ /* 0x000fe2000f8e3cff */
[----:B------:R-:W-:Y:S02]  /*22c0*/  WARPGROUP.DEPBAR.LE gsb0, 0x0 ;  /* 0x00008000000079c5 */ /* 0x000fe40000010000 */
[----:B------:R-:W-:Y:S05]  /*22d0*/  @!P3 BRA `(.L_x_26) ;  /* 0x000000000004b947 */ /* 0x000fea0003800000 */
[----:B------:R-:W-:Y:S01]  /*22e0*/  BPT.TRAP 0x1 ;  /* 0x000000040000795c */ /* 0x000fe20000300000 */
.L_x_26:
[----:B-1----:R-:W-:Y:S01]  /*22f0*/  FMNMX R4, R24, R7, !PT ;  /* 0x0000000718047209 */ /* 0x002fe20007800000 */
[----:B------:R-:W-:Y:S01]  /*2300*/  ULEA UR6, UR9, UR37, 0x3 ;  /* 0x0000002509067291 */ /* 0x000fe2000f8e183f */
[----:B------:R-:W-:Y:S02]  /*2310*/  FMNMX R10, R26, R9, !PT ;  /* 0x000000091a0a7209 */ /* 0x000fe40007800000 */
        /* <DEDUP_REMOVED lines=15> */
[----:B------:R-:W1:Y:S02]  /*2410*/  SHFL.BFLY PT, R3, R4, 0x1, 0x1f ;  /* 0x0c201f0004037f89 */ /* 0x000e6400000e0000 */
[----:B-1----:R-:W-:Y:S02]  /*2420*/  FMNMX R5, R4, R3, !PT ;  /* 0x0000000304057209 */ /* 0x002fe40007800000 */
[----:B------:R-:W-:-:S03]  /*2430*/  FMNMX R3, R27, R10, !PT ;  /* 0x0000000a1b037209 */ /* 0x000fc60007800000 */
[----:B------:R-:W1:Y:S01]  /*2440*/  SHFL.BFLY PT, R8, R5, 0x2, 0x1f ;  /* 0x0c401f0005087f89 */ /* 0x000e6200000e0000 */
[----:B------:R-:W-:-:S04]  /*2450*/  FMNMX R10, R30, R3, !PT ;  /* 0x000000031e0a7209 */ /* 0x000fc80007800000 */
[----:B------:R-:W-:-:S04]  /*2460*/  FMNMX R3, R31, R10, !PT ;  /* 0x0000000a1f037209 */ /* 0x000fc80007800000 */
[----:B------:R-:W-:-:S04]  /*2470*/  FMNMX R10, R34, R3, !PT ;  /* 0x00000003220a7209 */ /* 0x000fc80007800000 */
[----:B------:R-:W-:Y:S02]  /*2480*/  FMNMX R11, R35, R10, !PT ;  /* 0x0000000a230b7209 */ /* 0x000fe40007800000 */
[----:B-1----:R-:W-:Y:S02]  /*2490*/  FMNMX R3, R5, R8, !PT ;  /* 0x0000000805037209 */ /* 0x002fe40007800000 */
[----:B------:R-:W-:Y:S02]  /*24a0*/  FMNMX R8, R38, R11, !PT ;  /* 0x0000000b26087209 */ /* 0x000fe40007800000 */
[----:B------:R-:W-:Y:S02]  /*24b0*/  FSETP.NEU.AND P2, PT, R3, -INF , PT ;  /* 0xff8000000300780b */ /* 0x000fe40003f4d000 */
[----:B------:R-:W-:Y:S02]  /*24c0*/  FMNMX R11, R39, R8, !PT ;  /* 0x00000008270b7209 */ /* 0x000fe40007800000 */
[----:B------:R-:W-:-:S02]  /*24d0*/  FSEL R8, R3, RZ, P2 ;  /* 0x000000ff03087208 */ /* 0x000fc40001000000 */
[----:B------:R-:W-:-:S03]  /*24e0*/  FMNMX R4, R42, R11, !PT ;  /* 0x0000000b2a047209 */ /* 0x000fc60007800000 */
[C---:B------:R-:W-:Y:S01]  /*24f0*/  FMUL R5, R8.reuse, UR13 ;  /* 0x0000000d08057c20 */ /* 0x040fe20008400000 */
[----:B------:R-:W-:Y:S01]  /*2500*/  FMNMX R11, R43, R4, !PT ;  /* 0x000000042b0b7209 */ /* 0x000fe20007800000 */
[----:B------:R-:W-:Y:S02]  /*2510*/  FADD R8, -R8, R7 ;  /* 0x0000000708087221 */ /* 0x000fe40000000100 */
[--C-:B------:R-:W-:Y:S01]  /*2520*/  FFMA R24, R24, UR13, -R5.reuse ;  /* 0x0000000d18187c23 */ /* 0x100fe20008000805 */
[--C-:B------:R-:W-:Y:S01]  /*2530*/  FFMA R25, R25, UR13, -R5.reuse ;  /* 0x0000000d19197c23 */ /* 0x100fe20008000805 */
[----:B------:R-:W-:Y:S01]  /*2540*/  FMNMX R4, R46, R11, !PT ;  /* 0x0000000b2e047209 */ /* 0x000fe20007800000 */
[--C-:B------:R-:W-:Y:S01]  /*2550*/  FFMA R28, R28, UR13, -R5.reuse ;  /* 0x0000000d1c1c7c23 */ /* 0x100fe20008000805 */
        /* <DEDUP_REMOVED lines=12> */
[--C-:B------:R-:W-:Y:S01]  /*2620*/  FFMA R40, R40, UR13, -R5.reuse ;  /* 0x0000000d28287c23 */ /* 0x100fe20008000805 */
[----:B------:R-:W-:Y:S01]  /*2630*/  FSETP.GEU.AND P6, PT, R29, -126, PT ;  /* 0xc2fc00001d00780b */ /* 0x000fe20003fce000 */
[----:B------:R-:W-:Y:S01]  /*2640*/  @!P2 FMUL R24, R24, 0.5 ;  /* 0x3f0000001818a820 */ /* 0x000fe20000400000 */
[----:B------:R-:W-:Y:S01]  /*2650*/  FMNMX R11, R51, R4, !PT ;  /* 0x00000004330b7209 */ /* 0x000fe20007800000 */
[----:B------:R-:W-:Y:S01]  /*2660*/  @!P3 FMUL R25, R25, 0.5 ;  /* 0x3f0000001919b820 */ /* 0x000fe20000400000 */
[--C-:B------:R-:W-:Y:S01]  /*2670*/  FFMA R44, R44, UR13, -R5.reuse ;  /* 0x0000000d2c2c7c23 */ /* 0x100fe20008000805 */
[--C-:B------:R-:W-:Y:S01]  /*2680*/  FFMA R45, R45, UR13, -R5.reuse ;  /* 0x0000000d2d2d7c23 */ /* 0x100fe20008000805 */
[----:B------:R-:W-:Y:S01]  /*2690*/  FMNMX R4, R54, R11, !PT ;  /* 0x0000000b36047209 */ /* 0x000fe20007800000 */
[----:B------:R-:W1:Y:S01]  /*26a0*/  MUFU.EX2 R24, R24 ;  /* 0x0000001800187308 */ /* 0x000e620000000800 */
[----:B------:R-:W-:Y:S01]  /*26b0*/  @!P4 FMUL R28, R28, 0.5 ;  /* 0x3f0000001c1cc820 */ /* 0x000fe20000400000 */
[--C-:B------:R-:W-:Y:S01]  /*26c0*/  FFMA R48, R48, UR13, -R5.reuse ;  /* 0x0000000d30307c23 */ /* 0x100fe20008000805 */
[----:B------:R-:W-:Y:S01]  /*26d0*/  FMNMX R4, R55, R4, !PT ;  /* 0x0000000437047209 */ /* 0x000fe20007800000 */
[----:B------:R-:W-:Y:S01]  /*26e0*/  @!P5 FMUL R32, R32, 0.5 ;  /* 0x3f0000002020d820 */ /* 0x000fe20000400000 */
[--C-:B------:R-:W-:Y:S01]  /*26f0*/  FFMA R49, R49, UR13, -R5.reuse ;  /* 0x0000000d31317c23 */ /* 0x100fe20008000805 */
[----:B------:R-:W-:Y:S01]  /*2700*/  @!P6 FMUL R29, R29, 0.5 ;  /* 0x3f0000001d1de820 */ /* 0x000fe20000400000 */
[--C-:B------:R-:W-:Y:S01]  /*2710*/  FFMA R52, R52, UR13, -R5.reuse ;  /* 0x0000000d34347c23 */ /* 0x100fe20008000805 */
[----:B------:R-:W2:Y:S01]  /*2720*/  MUFU.EX2 R25, R25 ;  /* 0x0000001900197308 */ /* 0x000ea20000000800 */
[----:B------:R-:W3:Y:S01]  /*2730*/  SHFL.BFLY PT, R11, R4, 0x1, 0x1f ;  /* 0x0c201f00040b7f89 */ /* 0x000ee200000e0000 */
[----:B------:R-:W-:Y:S01]  /*2740*/  FFMA R53, R53, UR13, -R5 ;  /* 0x0000000d35357c23 */ /* 0x000fe20008000805 */
[----:B------:R-:W-:-:S05]  /*2750*/  FMUL R8, R8, UR13 ;  /* 0x0000000d08087c20 */ /* 0x000fca0008400000 */
[----:B------:R-:W4:Y:S01]  /*2760*/  MUFU.EX2 R28, R28 ;  /* 0x0000001c001c7308 */ /* 0x000f220000000800 */
[----:B-1----:R-:W-:Y:S01]  /*2770*/  @!P2 FMUL R24, R24, R24 ;  /* 0x000000181818a220 */ /* 0x002fe20000400000 */
[----:B------:R-:W-:-:S06]  /*2780*/  FSETP.GEU.AND P2, PT, R33, -126, PT ;  /* 0xc2fc00002100780b */ /* 0x000fcc0003f4e000 */
[----:B------:R-:W1:Y:S01]  /*2790*/  MUFU.EX2 R32, R32 ;  /* 0x0000002000207308 */ /* 0x000e620000000800 */
[----:B--2---:R-:W-:Y:S01]  /*27a0*/  @!P3 FMUL R25, R25, R25 ;  /* 0x000000191919b220 */ /* 0x004fe20000400000 */
[----:B------:R-:W-:-:S05]  /*27b0*/  FSETP.GEU.AND P3, PT, R36, -126, PT ;  /* 0xc2fc00002400780b */ /* 0x000fca0003f6e000 */
[----:B------:R-:W-:Y:S01]  /*27c0*/  @!P2 FMUL R33, R33, 0.5 ;  /* 0x3f0000002121a820 */ /* 0x000fe20000400000 */
[----:B------:R-:W2:Y:S01]  /*27d0*/  MUFU.EX2 R29, R29 ;  /* 0x0000001d001d7308 */ /* 0x000ea20000000800 */
[----:B----4-:R-:W-:Y:S01]  /*27e0*/  @!P4 FMUL R28, R28, R28 ;  /* 0x0000001c1c1cc220 */ /* 0x010fe20000400000 */
[----:B------:R-:W-:Y:S02]  /*27f0*/  FSETP.GEU.AND P4, PT, R37, -126, PT ;  /* 0xc2fc00002500780b */ /* 0x000fe40003f8e000 */
[----:B---3--:R-:W-:-:S03]  /*2800*/  FMNMX R4, R4, R11, !PT ;  /* 0x0000000b04047209 */ /* 0x008fc60007800000 */
[----:B------:R-:W-:Y:S01]  /*2810*/  @!P3 FMUL R36, R36, 0.5 ;  /* 0x3f0000002424b820 */ /* 0x000fe20000400000 */
[----:B------:R-:W3:Y:S01]  /*2820*/  MUFU.EX2 R33, R33 ;  /* 0x0000002100217308 */ /* 0x000ee20000000800 */
[----:B-1----:R-:W-:Y:S01]  /*2830*/  @!P5 FMUL R32, R32, R32 ;  /* 0x000000202020d220 */ /* 0x002fe20000400000 */
[----:B------:R-:W-:Y:S01]  /*2840*/  FSETP.GEU.AND P5, PT, R41, -126, PT ;  /* 0xc2fc00002900780b */ /* 0x000fe20003fae000 */
[----:B------:R-:W1:Y:S04]  /*2850*/  SHFL.BFLY PT, R15, R4, 0x2, 0x1f ;  /* 0x0c401f00040f7f89 */ /* 0x000e6800000e0000 */
[----:B------:R-:W-:Y:S01]  /*2860*/  @!P4 FMUL R37, R37, 0.5 ;  /* 0x3f0000002525c820 */ /* 0x000fe20000400000 */
[----:B------:R-:W4:Y:S01]  /*2870*/  MUFU.EX2 R36, R36 ;  /* 0x0000002400247308 */ /* 0x000f220000000800 */
        /* <DEDUP_REMOVED lines=8> */
[----:B----4-:R-:W-:Y:S01]  /*2900*/  @!P3 FMUL R36, R36, R36 ;  /* 0x000000242424b220 */ /* 0x010fe20000400000 */
[----:B------:R-:W-:Y:S02]  /*2910*/  FSETP.GEU.AND P3, PT, R45, -126, PT ;  /* 0xc2fc00002d00780b */ /* 0x000fe40003f6e000 */
[----:B-1----:R-:W-:-:S03]  /*2920*/  FMNMX R4, R4, R15, !PT ;  /* 0x0000000f04047209 */ /* 0x002fc60007800000 */
        /* <DEDUP_REMOVED lines=12> */
[----:B------:R-:W-:-:S04]  /*29f0*/  FSETP.NEU.AND P6, PT, R4, -INF , PT ;  /* 0xff8000000400780b */ /* 0x000fc80003fcd000 */
[----:B------:R-:W-:Y:S01]  /*2a00*/  FSEL R18, R4, RZ, P6 ;  /* 0x000000ff04127208 */ /* 0x000fe20003000000 */
[----:B------:R-:W-:Y:S01]  /*2a10*/  @!P5 FMUL R49, R49, 0.5 ;  /* 0x3f0000003131d820 */ /* 0x000fe20000400000 */
[----:B------:R-:W-:Y:S01]  /*2a20*/  FSETP.GEU.AND P6, PT, R52, -126, PT ;  /* 0xc2fc00003400780b */ /* 0x000fe20003fce000 */
[----:B--2---:R-:W-:Y:S01]  /*2a30*/  @!P2 FMUL R13, R13, R13 ;  /* 0x0000000d0d0da220 */ /* 0x004fe20000400000 */
[----:B------:R-:W1:Y:S01]  /*2a40*/  MUFU.EX2 R15, R48 ;  /* 0x00000030000f7308 */ /* 0x000e620000000800 */
[C---:B------:R-:W-:Y:S01]  /*2a50*/  FMUL R17, R18.reuse, UR13 ;  /* 0x0000000d12117c20 */ /* 0x040fe20008400000 */
[----:B------:R-:W-:Y:S01]  /*2a60*/  FSETP.GEU.AND P2, PT, R53, -126, PT ;  /* 0xc2fc00003500780b */ /* 0x000fe20003f4e000 */
[----:B------:R-:W-:Y:S01]  /*2a70*/  FADD R18, -R18, R9 ;  /* 0x0000000912127221 */ /* 0x000fe20000000100 */
[----:B------:R-:W-:Y:S01]  /*2a80*/  F2FP.BF16.F32.PACK_AB R68, R10, R11 ;  /* 0x0000000b0a44723e */ /* 0x000fe200000010ff */
[--C-:B------:R-:W-:Y:S01]  /*2a90*/  FFMA R26, R26, UR13, -R17.reuse ;  /* 0x0000000d1a1a7c23 */ /* 0x100fe20008000811 */
[--C-:B------:R-:W-:Y:S01]  /*2aa0*/  FFMA R27, R27, UR13, -R17.reuse ;  /* 0x0000000d1b1b7c23 */ /* 0x100fe20008000811 */
[----:B---3--:R-:W-:Y:S01]  /*2ab0*/  @!P3 FMUL R12, R12, R12 ;  /* 0x0000000c0c0cb220 */ /* 0x008fe20000400000 */
[----:B------:R-:W2:Y:S01]  /*2ac0*/  MUFU.EX2 R14, R49 ;  /* 0x00000031000e7308 */ /* 0x000ea20000000800 */
[--C-:B------:R-:W-:Y:S01]  /*2ad0*/  FFMA R19, R30, UR13, -R17.reuse ;  /* 0x0000000d1e137c23 */ /* 0x100fe20008000811 */
[----:B------:R-:W-:Y:S01]  /*2ae0*/  FSETP.GEU.AND P3, PT, R26, -126, PT ;  /* 0xc2fc00001a00780b */ /* 0x000fe20003f6e000 */
[----:B------:R-:W-:Y:S01]  /*2af0*/  @!P6 FMUL R52, R52, 0.5 ;  /* 0x3f0000003434e820 */ /* 0x000fe20000400000 */
[--C-:B------:R-:W-:Y:S01]  /*2b00*/  FFMA R31, R31, UR13, -R17.reuse ;  /* 0x0000000d1f1f7c23 */ /* 0x100fe20008000811 */
[--C-:B------:R-:W-:Y:S01]  /*2b10*/  FFMA R20, R34, UR13, -R17.reuse ;  /* 0x0000000d22147c23 */ /* 0x100fe20008000811 */
[--C-:B------:R-:W-:Y:S01]  /*2b20*/  FFMA R22, R35, UR13, -R17.reuse ;  /* 0x0000000d23167c23 */ /* 0x100fe20008000811 */
[----:B------:R-:W-:Y:S01]  /*2b30*/  @!P2 FMUL R53, R53, 0.5 ;  /* 0x3f0000003535a820 */ /* 0x000fe20000400000 */
[----:B------:R-:W3:Y:S01]  /*2b40*/  MUFU.EX2 R5, R52 ;  /* 0x0000003400057308 */ /* 0x000ee20000000800 */
[----:B-1----:R-:W-:Y:S01]  /*2b50*/  @!P4 FMUL R15, R15, R15 ;  /* 0x0000000f0f0fc220 */ /* 0x002fe20000400000 */
[----:B------:R-:W-:Y:S01]  /*2b60*/  FSETP.GEU.AND P4, PT, R27, -126, PT ;  /* 0xc2fc00001b00780b */ /* 0x000fe20003f8e000 */
[--C-:B------:R-:W-:Y:S01]  /*2b70*/  FFMA R39, R39, UR13, -R17.reuse ;  /* 0x0000000d27277c23 */ /* 0x100fe20008000811 */
[--C-:B------:R-:W-:Y:S01]  /*2b80*/  FFMA R42, R42, UR13, -R17.reuse ;  /* 0x0000000d2a2a7c23 */ /* 0x100fe20008000811 */
[--C-:B------:R-:W-:Y:S01]  /*2b90*/  FFMA R43, R43, UR13, -R17.reuse ;  /* 0x0000000d2b2b7c23 */ /* 0x100fe20008000811 */
[--C-:B------:R-:W-:Y:S01]  /*2ba0*/  FFMA R46, R46, UR13, -R17.reuse ;  /* 0x0000000d2e2e7c23 */ /* 0x100fe20008000811 */
[----:B------:R-:W-:Y:S01]  /*2bb0*/  @!P3 FMUL R26, R26, 0.5 ;  /* 0x3f0000001a1ab820 */ /* 0x000fe20000400000 */
[----:B------:R-:W1:Y:S01]  /*2bc0*/  MUFU.EX2 R16, R53 ;  /* 0x0000003500107308 */ /* 0x000e620000000800 */
[----:B--2---:R-:W-:Y:S01]  /*2bd0*/  @!P5 FMUL R14, R14, R14 ;  /* 0x0000000e0e0ed220 */ /* 0x004fe20000400000 */
[----:B------:R-:W-:Y:S01]  /*2be0*/  FSETP.GEU.AND P5, PT, R19, -126, PT ;  /* 0xc2fc00001300780b */ /* 0x000fe20003fae000 */
[--C-:B------:R-:W-:Y:S01]  /*2bf0*/  FFMA R47, R47, UR13, -R17.reuse ;  /* 0x0000000d2f2f7c23 */ /* 0x100fe20008000811 */
[--C-:B------:R-:W-:Y:S01]  /*2c00*/  FFMA R51, R51, UR13, -R17.reuse ;  /* 0x0000000d33337c23 */ /* 0x100fe20008000811 */
[--C-:B------:R-:W-:Y:S01]  /*2c10*/  FFMA R50, R50, UR13, -R17.reuse ;  /* 0x0000000d32327c23 */ /* 0x100fe20008000811 */
[----:B------:R-:W-:Y:S01]  /*2c20*/  FFMA R54, R54, UR13, -R17 ;  /* 0x0000000d36367c23 */ /* 0x000fe20008000811 */
[----:B------:R-:W-:Y:S01]  /*2c30*/  @!P4 FMUL R27, R27, 0.5 ;  /* 0x3f0000001b1bc820 */ /* 0x000fe20000400000 */
[----:B------:R2:W4:Y:S01]  /*2c40*/  MUFU.EX2 R21, R26 ;  /* 0x0000001a00157308 */ /* 0x0005220000000800 */
[----:B---3--:R-:W-:Y:S01]  /*2c50*/  @!P6 FMUL R5, R5, R5 ;  /* 0x000000050505e220 */ /* 0x008fe20000400000 */
[----:B------:R-:W-:Y:S01]  /*2c60*/  FSETP.GEU.AND P6, PT, R31, -126, PT ;  /* 0xc2fc00001f00780b */ /* 0x000fe20003fce000 */
[----:B------:R-:W-:Y:S01]  /*2c70*/  FADD R9, R29, R12 ;  /* 0x0000000c1d097221 */ /* 0x000fe20000000000 */
[----:B------:R-:W-:-:S03]  /*2c80*/  F2FP.BF16.F32.PACK_AB R70, R12, R13 ;  /* 0x0000000d0c46723e */ /* 0x000fc600000010ff */
[----:B------:R-:W-:Y:S01]  /*2c90*/  @!P5 FMUL R19, R19, 0.5 ;  /* 0x3f0000001313d820 */ /* 0x000fe20000400000 */
[----:B------:R-:W3:Y:S01]  /*2ca0*/  MUFU.EX2 R30, R27 ;  /* 0x0000001b001e7308 */ /* 0x000ee20000000800 */
[----:B-1----:R-:W-:Y:S01]  /*2cb0*/  @!P2 FMUL R16, R16, R16 ;  /* 0x000000101010a220 */ /* 0x002fe20000400000 */
[----:B------:R-:W-:Y:S01]  /*2cc0*/  FSETP.GEU.AND P2, PT, R20, -126, PT ;  /* 0xc2fc00001400780b */ /* 0x000fe20003f4e000 */
[--C-:B--2---:R-:W-:Y:S01]  /*2cd0*/  FFMA R26, R38, UR13, -R17.reuse ;  /* 0x0000000d261a7c23 */ /* 0x104fe20008000811 */
[----:B------:R-:W-:-:S03]  /*2ce0*/  FFMA R17, R55, UR13, -R17 ;  /* 0x0000000d37117c23 */ /* 0x000fc60008000811 */
[----:B------:R-:W-:Y:S01]  /*2cf0*/  @!P6 FMUL R31, R31, 0.5 ;  /* 0x3f0000001f1fe820 */ /* 0x000fe20000400000 */
[----:B------:R-:W1:Y:S01]  /*2d00*/  MUFU.EX2 R23, R19 ;  /* 0x0000001300177308 */ /* 0x000e620000000800 */
[----:B----4-:R-:W-:Y:S01]  /*2d10*/  @!P3 FMUL R21, R21, R21 ;  /* 0x000000151515b220 */ /* 0x010fe20000400000 */
[----:B------:R-:W-:-:S05]  /*2d20*/  FSETP.GEU.AND P3, PT, R22, -126, PT ;  /* 0xc2fc00001600780b */ /* 0x000fca0003f6e000 */
[----:B------:R-:W-:Y:S01]  /*2d30*/  @!P2 FMUL R20, R20, 0.5 ;  /* 0x3f0000001414a820 */ /* 0x000fe20000400000 */
[----:B------:R-:W2:Y:S01]  /*2d40*/  MUFU.EX2 R34, R31 ;  /* 0x0000001f00227308 */ /* 0x000ea20000000800 */
[----:B---3--:R-:W-:Y:S01]  /*2d50*/  @!P4 FMUL R30, R30, R30 ;  /* 0x0000001e1e1ec220 */ /* 0x008fe20000400000 */
[----:B------:R-:W-:-:S05]  /*2d60*/  FSETP.GEU.AND P4, PT, R26, -126, PT ;  /* 0xc2fc00001a00780b */ /* 0x000fca0003f8e000 */
[----:B------:R-:W-:Y:S01]  /*2d70*/  @!P3 FMUL R22, R22, 0.5 ;  /* 0x3f0000001616b820 */ /* 0x000fe20000400000 */
[----:B------:R3:W4:Y:S01]  /*2d80*/  MUFU.EX2 R35, R20 ;  /* 0x0000001400237308 */ /* 0x0007220000000800 */
[----:B-1----:R-:W-:Y:S01]  /*2d90*/  @!P5 FMUL R23, R23, R23 ;  /* 0x000000171717d220 */ /* 0x002fe20000400000 */
[----:B------:R-:W-:-:S05]  /*2da0*/  FSETP.GEU.AND P5, PT, R39, -126, PT ;  /* 0xc2fc00002700780b */ /* 0x000fca0003fae000 */
[----:B------:R-:W-:Y:S01]  /*2db0*/  @!P4 FMUL R26, R26, 0.5 ;  /* 0x3f0000001a1ac820 */ /* 0x000fe20000400000 */
[----:B------:R1:W5:Y:S01]  /*2dc0*/  MUFU.EX2 R38, R22 ;  /* 0x0000001600267308 */ /* 0x0003620000000800 */
[----:B--2---:R-:W-:Y:S01]  /*2dd0*/  @!P6 FMUL R34, R34, R34 ;  /* 0x000000222222e220 */ /* 0x004fe20000400000 */
[----:B------:R-:W-:Y:S01]  /*2de0*/  FSETP.GEU.AND P6, PT, R42, -126, PT ;  /* 0xc2fc00002a00780b */ /* 0x000fe20003fce000 */
[----:B---3--:R-:W-:-:S04]  /*2df0*/  FADD R20, R37, R16 ;  /* 0x0000001025147221 */ /* 0x008fc80000000000 */
[----:B------:R-:W-:Y:S01]  /*2e00*/  @!P5 FMUL R39, R39, 0.5 ;  /* 0x3f0000002727d820 */ /* 0x000fe20000400000 */
[----:B------:R2:W3:Y:S01]  /*2e10*/  MUFU.EX2 R31, R26 ;  /* 0x0000001a001f7308 */ /* 0x0004e20000000800 */
[----:B----4-:R-:W-:Y:S01]  /*2e20*/  @!P2 FMUL R35, R35, R35 ;  /* 0x000000232323a220 */ /* 0x010fe20000400000 */
[----:B------:R-:W-:Y:S01]  /*2e30*/  FSETP.GEU.AND P2, PT, R43, -126, PT ;  /* 0xc2fc00002b00780b */ /* 0x000fe20003f4e000 */
[----:B-1----:R-:W-:Y:S01]  /*2e40*/  FADD R22, R9, R20 ;  /* 0x0000001409167221 */ /* 0x002fe20000000000 */
[----:B------:R-:W-:Y:S01]  /*2e50*/  FADD R20, R36, R5 ;  /* 0x0000000524147221 */ /* 0x000fe20000000000 */
[----:B------:R-:W-:Y:S01]  /*2e60*/  FADD R9, R24, R11 ;  /* 0x0000000b18097221 */ /* 0x000fe20000000000 */
[----:B------:R-:W-:Y:S01]  /*2e70*/  F2FP.BF16.F32.PACK_AB R24, R25, R24 ;  /* 0x000000181918723e */ /* 0x000fe200000010ff */
[----:B------:R-:W-:Y:S01]  /*2e80*/  @!P6 FMUL R42, R42, 0.5 ;  /* 0x3f0000002a2ae820 */ /* 0x000fe20000400000 */
[----:B------:R-:W1:Y:S01]  /*2e90*/  MUFU.EX2 R40, R39 ;  /* 0x0000002700287308 */ /* 0x000e620000000800 */
[----:B-----5:R-:W-:Y:S01]  /*2ea0*/  @!P3 FMUL R38, R38, R38 ;  /* 0x000000262626b220 */ /* 0x020fe20000400000 */
[----:B------:R-:W-:Y:S01]  /*2eb0*/  FSETP.GEU.AND P3, PT, R46, -126, PT ;  /* 0xc2fc00002e00780b */ /* 0x000fe20003f6e000 */
[----:B--2---:R-:W-:Y:S01]  /*2ec0*/  FMUL R26, R18, UR13 ;  /* 0x0000000d121a7c20 */ /* 0x004fe20008400000 */
[----:B------:R-:W-:Y:S01]  /*2ed0*/  FADD R18, R33, R14 ;  /* 0x0000000e21127221 */ /* 0x000fe20000000000 */
[----:B------:R-:W-:-:S02]  /*2ee0*/  F2FP.BF16.F32.PACK_AB R25, R30, R21 ;  /* 0x000000151e19723e */ /* 0x000fc400000010ff */
[----:B------:R-:W-:Y:S01]  /*2ef0*/  @!P2 FMUL R43, R43, 0.5 ;  /* 0x3f0000002b2ba820 */ /* 0x000fe20000400000 */
[----:B------:R-:W2:Y:S01]  /*2f00*/  MUFU.EX2 R42, R42 ;  /* 0x0000002a002a7308 */ /* 0x000ea20000000800 */
[----:B---3--:R-:W-:Y:S01]  /*2f10*/  @!P4 FMUL R31, R31, R31 ;  /* 0x0000001f1f1fc220 */ /* 0x008fe20000400000 */
[----:B------:R-:W-:Y:S01]  /*2f20*/  FSETP.GEU.AND P4, PT, R47, -126, PT ;  /* 0xc2fc00002f00780b */ /* 0x000fe20003f8e000 */
[----:B------:R-:W-:Y:S01]  /*2f30*/  FADD R19, R7, R18 ;  /* 0x0000001207137221 */ /* 0x000fe20000000000 */
[----:B------:R-:W-:-:S03]  /*2f40*/  FADD R18, R32, R15 ;  /* 0x0000000f20127221 */ /* 0x000fc60000000000 */
[----:B------:R-:W-:Y:S01]  /*2f50*/  @!P3 FMUL R46, R46, 0.5 ;  /* 0x3f0000002e2eb820 */ /* 0x000fe20000400000 */
[----:B------:R-:W3:Y:S01]  /*2f60*/  MUFU.EX2 R43, R43 ;  /* 0x0000002b002b7308 */ /* 0x000ee20000000800 */
[----:B-1----:R-:W-:Y:S01]  /*2f70*/  @!P5 FMUL R40, R40, R40 ;  /* 0x000000282828d220 */ /* 0x002fe20000400000 */
[----:B------:R-:W-:Y:S01]  /*2f80*/  FSETP.GEU.AND P5, PT, R51, -126, PT ;  /* 0xc2fc00003300780b */ /* 0x000fe20003fae000 */
[----:B------:R-:W-:Y:S01]  /*2f90*/  FADD R9, R9, R18 ;  /* 0x0000001209097221 */ /* 0x000fe20000000000 */
[----:B------:R-:W-:-:S03]  /*2fa0*/  FADD R22, R19, R22 ;  /* 0x0000001613167221 */ /* 0x000fc60000000000 */
        /* <DEDUP_REMOVED lines=12> */
[----:B-1----:R-:W-:Y:S01]  /*3070*/  @!P3 FMUL R46, R46, R46 ;  /* 0x0000002e2e2eb220 */ /* 0x002fe20000400000 */
[----:B------:R-:W-:Y:S02]  /*3080*/  FSETP.GEU.AND P3, PT, R17, -126, PT ;  /* 0xc2fc00001100780b */ /* 0x000fe40003f6e000 */
[----:B------:R-:W-:Y:S01]  /*3090*/  F2FP.BF16.F32.PACK_AB R69, R43, R42 ;  /* 0x0000002a2b45723e */ /* 0x000fe200000010ff */
[----:B------:R-:W-:Y:S01]  /*30a0*/  FADD R18, R23, R46 ;  /* 0x0000002e17127221 */ /* 0x000fe20000000000 */
[----:B------:R-:W-:Y:S01]  /*30b0*/  F2FP.BF16.F32.PACK_AB R36, R14, R15 ;  /* 0x0000000f0e24723e */ /* 0x000fe200000010ff */
[----:B------:R-:W-:Y:S01]  /*30c0*/  @!P2 FMUL R54, R54, 0.5 ;  /* 0x3f0000003636a820 */ /* 0x000fe20000400000 */
[----:B------:R-:W1:Y:S01]  /*30d0*/  MUFU.EX2 R50, R50 ;  /* 0x0000003200327308 */ /* 0x000e620000000800 */
[----:B--2---:R-:W-:Y:S01]  /*30e0*/  @!P4 FMUL R47, R47, R47 ;  /* 0x0000002f2f2fc220 */ /* 0x004fe20000400000 */
[----:B------:R-:W-:-:S04]  /*30f0*/  FSETP.GEU.AND P4, PT, R8, -126, PT ;  /* 0xc2fc00000800780b */ /* 0x000fc80003f8e000 */
[----:B------:R-:W-:Y:S01]  /*3100*/  F2FP.BF16.F32.PACK_AB R71, R47, R46 ;  /* 0x0000002e2f47723e */ /* 0x000fe200000010ff */
[----:B------:R-:W-:Y:S01]  /*3110*/  @!P3 FMUL R17, R17, 0.5 ;  /* 0x3f0000001111b820 */ /* 0x000fe20000400000 */
[----:B------:R-:W2:Y:S01]  /*3120*/  MUFU.EX2 R54, R54 ;  /* 0x0000003600367308 */ /* 0x000ea20000000800 */
[----:B---3--:R-:W-:Y:S01]  /*3130*/  @!P5 FMUL R51, R51, R51 ;  /* 0x000000333333d220 */ /* 0x008fe20000400000 */
[----:B------:R-:W-:-:S03]  /*3140*/  FSETP.GEU.AND P5, PT, R26, -126, PT ;  /* 0xc2fc00001a00780b */ /* 0x000fc60003fae000 */
[----:B------:R-:W-:Y:S02]  /*3150*/  FADD R44, R38, R51 ;  /* 0x00000033262c7221 */ /* 0x000fe40000000000 */
[----:B------:R-:W-:Y:S01]  /*3160*/  @!P4 FMUL R8, R8, 0.5 ;  /* 0x3f0000000808c820 */ /* 0x000fe20000400000 */
[----:B------:R3:W4:Y:S01]  /*3170*/  MUFU.EX2 R39, R17 ;  /* 0x0000001100277308 */ /* 0x0007220000000800 */
[----:B-1----:R-:W-:Y:S01]  /*3180*/  @!P6 FMUL R50, R50, R50 ;  /* 0x000000323232e220 */ /* 0x002fe20000400000 */
[----:B------:R-:W-:Y:S01]  /*3190*/  FADD R48, R27, R44 ;  /* 0x0000002c1b307221 */ /* 0x000fe20000000000 */
[----:B------:R-:W-:Y:S02]  /*31a0*/  FADD R27, R34, R47 ;  /* 0x0000002f221b7221 */ /* 0x000fe40000000000 */
[----:B------:R-:W-:Y:S01]  /*31b0*/  FADD R41, R35, R50 ;  /* 0x0000003223297221 */ /* 0x000fe20000000000 */
[----:B------:R-:W-:Y:S01]  /*31c0*/  F2FP.BF16.F32.PACK_AB R37, R51, R50 ;  /* 0x000000323325723e */ /* 0x000fe200000010ff */
[----:B------:R-:W-:Y:S01]  /*31d0*/  @!P5 FMUL R26, R26, 0.5 ;  /* 0x3f0000001a1ad820 */ /* 0x000fe20000400000 */
[----:B------:R1:W5:Y:S01]  /*31e0*/  MUFU.EX2 R7, R8 ;  /* 0x0000000800077308 */ /* 0x0003620000000800 */
[----:B---3--:R-:W-:Y:S01]  /*31f0*/  FADD R17, R28, R13 ;  /* 0x0000000d1c117221 */ /* 0x008fe20000000000 */
[----:B--2---:R-:W-:-:S03]  /*3200*/  @!P2 FMUL R54, R54, R54 ;  /* 0x000000363636a220 */ /* 0x004fc60000400000 */
[----:B------:R-:W-:Y:S01]  /*3210*/  FADD R20, R17, R20 ;  /* 0x0000001411147221 */ /* 0x000fe20000000000 */
[----:B------:R-:W-:Y:S01]  /*3220*/  FADD R45, R31, R54 ;  /* 0x000000361f2d7221 */ /* 0x000fe20000000000 */
[----:B------:R-:W-:Y:S01]  /*3230*/  F2FP.BF16.F32.PACK_AB R31, R40, R31 ;  /* 0x0000001f281f723e */ /* 0x000fe200000010ff */
[----:B------:R2:W3:Y:S01]  /*3240*/  MUFU.EX2 R17, R26 ;  /* 0x0000001a00117308 */ /* 0x0004e20000000800 */
[----:B----4-:R-:W-:Y:S01]  /*3250*/  @!P3 FMUL R39, R39, R39 ;  /* 0x000000272727b220 */ /* 0x010fe20000400000 */
[----:B-1----:R-:W-:Y:S01]  /*3260*/  FADD R8, R21, R42 ;  /* 0x0000002a15087221 */ /* 0x002fe20000000000 */
[----:B------:R-:W-:Y:S01]  /*3270*/  FADD R45, R18, R45 ;  /* 0x0000002d122d7221 */ /* 0x000fe20000000000 */
[----:B------:R-:W-:Y:S01]  /*3280*/  FADD R9, R9, R20 ;  /* 0x0000001409097221 */ /* 0x000fe20000000000 */
[----:B------:R-:W-:Y:S01]  /*3290*/  FADD R44, R40, R39 ;  /* 0x00000027282c7221 */ /* 0x000fe20000000000 */
[----:B------:R-:W-:Y:S01]  /*32a0*/  FADD R8, R8, R41 ;  /* 0x0000002908087221 */ /* 0x000fe20000000000 */
[----:B------:R-:W-:Y:S01]  /*32b0*/  SHF.L.U32 R18, R64, 0x1f, RZ ;  /* 0x0000001f40127819 */ /* 0x000fe200000006ff */
[----:B------:R-:W-:Y:S01]  /*32c0*/  FADD R22, R9, R22 ;  /* 0x0000001609167221 */ /* 0x000fe20000000000 */
[----:B------:R-:W-:Y:S01]  /*32d0*/  FADD R27, R27, R44 ;  /* 0x0000002c1b1b7221 */ /* 0x000fe20000000000 */
[----:B------:R-:W-:Y:S01]  /*32e0*/  FADD R8, R8, R45 ;  /* 0x0000002d08087221 */ /* 0x000fe20000000000 */
[----:B-----5:R-:W-:Y:S01]  /*32f0*/  @!P4 FMUL R7, R7, R7 ;  /* 0x000000070707c220 */ /* 0x020fe20000400000 */
[----:B------:R1:W4:Y:S01]  /*3300*/  SYNCS.PHASECHK.TRANS64.TRYWAIT P2, [UR6+0x3800], R18 ;  /* 0x00380012ff0075a7 */ /* 0x0003220008040146 */
[----:B------:R-:W-:Y:S01]  /*3310*/  FADD R27, R48, R27 ;  /* 0x0000001b301b7221 */ /* 0x000fe20000000000 */
[----:B--2---:R-:W-:Y:S01]  /*3320*/  F2FP.BF16.F32.PACK_AB R26, R29, R28 ;  /* 0x0000001c1d1a723e */ /* 0x004fe200000010ff */
[----:B------:R-:W-:Y:S01]  /*3330*/  FFMA R0, R7, R0, R22 ;  /* 0x0000000007007223 */ /* 0x000fe20000000016 */
[----:B------:R-:W-:Y:S01]  /*3340*/  F2FP.BF16.F32.PACK_AB R29, R38, R35 ;  /* 0x00000023261d723e */ /* 0x000fe200000010ff */
[----:B------:R-:W-:Y:S01]  /*3350*/  FADD R8, R8, R27 ;  /* 0x0000001b08087221 */ /* 0x000fe20000000000 */
[----:B---3--:R-:W-:Y:S01]  /*3360*/  @!P5 FMUL R17, R17, R17 ;  /* 0x000000111111d220 */ /* 0x008fe20000400000 */
[-C--:B------:R-:W-:Y:S01]  /*3370*/  FMUL R56, R56, R7.reuse ;  /* 0x0000000738387220 */ /* 0x080fe20000400000 */
[-C--:B------:R-:W-:Y:S01]  /*3380*/  FMUL R57, R57, R7.reuse ;  /* 0x0000000739397220 */ /* 0x080fe20000400000 */
[-C--:B------:R-:W-:Y:S01]  /*3390*/  FMUL R60, R60, R7.reuse ;  /* 0x000000073c3c7220 */ /* 0x080fe20000400000 */
[----:B------:R-:W-:Y:S01]  /*33a0*/  FFMA R2, R17, R2, R8 ;  /* 0x0000000211027223 */ /* 0x000fe20000000008 */
[----:B------:R-:W-:Y:S01]  /*33b0*/  FMUL R61, R61, R7 ;  /* 0x000000073d3d7220 */ /* 0x000fe20000400000 */
[-C--:B------:R-:W-:Y:S01]  /*33c0*/  FMUL R58, R58, R17.reuse ;  /* 0x000000113a3a7220 */ /* 0x080fe20000400000 */
[-C--:B------:R-:W-:Y:S01]  /*33d0*/  FMUL R59, R59, R17.reuse ;  /* 0x000000113b3b7220 */ /* 0x080fe20000400000 */
[-C--:B------:R-:W-:Y:S01]  /*33e0*/  FMUL R62, R62, R17.reuse ;  /* 0x000000113e3e7220 */ /* 0x080fe20000400000 */
[----:B------:R-:W-:Y:S01]  /*33f0*/  FMUL R63, R63, R17 ;  /* 0x000000113f3f7220 */ /* 0x000fe20000400000 */
[----:B------:R-:W-:-:S02]  /*3400*/  F2FP.BF16.F32.PACK_AB R27, R34, R23 ;  /* 0x00000017221b723e */ /* 0x000fc400000010ff */
[----:B------:R-:W-:Y:S02]  /*3410*/  F2FP.BF16.F32.PACK_AB R28, R33, R32 ;  /* 0x00000020211c723e */ /* 0x000fe400000010ff */
[----:B------:R-:W-:Y:S01]  /*3420*/  F2FP.BF16.F32.PACK_AB R38, R16, R5 ;  /* 0x000000051026723e */ /* 0x000fe200000010ff */
[----:B-1----:R-:W-:Y:S06]  /*3430*/  @!P0 BRA `(.L_x_27) ;  /* 0x0000000000048947 */ /* 0x002fec0003800000 */
[----:B------:R-:W-:Y:S01]  /*3440*/  BPT.TRAP 0x1 ;  /* 0x000000040000795c */ /* 0x000fe20000300000 */
.L_x_27:
[----:B----4-:R-:W-:Y:S05]  /*3450*/  @P2 BRA `(.L_x_28) ;  /* 0x0000000000082947 */ /* 0x010fea0003800000 */
[----:B------:R-:W1:Y:S02]  /*3460*/  SYNCS.PHASECHK.TRANS64.TRYWAIT P2, [UR6+0x3800], R18 ;  /* 0x00380012ff0075a7 */ /* 0x000e640008040146 */
[----:B-1----:R-:W-:Y:S05]  /*3470*/  @!P2 BRA `(.L_x_29) ;  /* 0x0000002000f0a947 */ /* 0x002fea0003800000 */
.L_x_28:
[----:B------:R-:W-:Y:S01]  /*3480*/  ULEA UR6, UR9, UR8, 0x7 ;  /* 0x0000000809067291 */ /* 0x000fe2000f8e383f */
[----:B------:R-:W-:Y:S01]  /*3490*/  WARPGROUP.ARRIVE ;  /* 0x00000000000079c5 */ /* 0x000fe20000000000 */
[----:B------:R-:W-:Y:S01]  /*34a0*/  UMOV UR7, 0xc0000010 ;  /* 0xc000001000077882 */ /* 0x000fe20000000000 */
[----:B------:R-:W-:Y:S01]  /*34b0*/  UMOV UR15, 0xc0000010 ;  /* 0xc0000010000f7882 */ /* 0x000fe20000000000 */
[----:B------:R-:W-:Y:S01]  /*34c0*/  UIADD3 UR12, UR6, 0x20, URZ ;  /* 0x00000020060c7890 */ /* 0x000fe2000fffe03f */
[----:B------:R-:W-:-:S04]  /*34d0*/  F2FP.BF16.F32.PACK_AB R39, R39, R54 ;  /* 0x000000362727723e */ /* 0x000fc800000010ff */
[----:B------:R-:W-:Y:S01]  /*34e0*/  HGMMA.64x16x16.F32.BF16 R56, R24, gdesc[UR4].tnspB, R56, gsb0 ;  /* 0x4020000418387df0 */ /* 0x000fe20008001838 */
[----:B------:R-:W-:Y:S01]  /*34f0*/  UMOV UR7, 0xc0000010 ;  /* 0xc000001000077882 */ /* 0x000fe20000000000 */
[----:B------:R-:W-:Y:S01]  /*3500*/  UMOV UR14, UR12 ;  /* 0x0000000c000e7c82 */ /* 0x000fe20008000000 */
[----:B------:R-:W-:Y:S02]  /*3510*/  UIADD3 UR12, UR6, 0x40, URZ ;  /* 0x00000040060c7890 */ /* 0x000fe4000fffe03f */
[----:B------:R-:W-:Y:S01]  /*3520*/  UIADD3 UR6, UR6, 0x60, URZ ;  /* 0x0000006006067890 */ /* 0x000fe2000fffe03f */
[----:B------:R-:W-:Y:S02]  /*3530*/  WARPGROUP.DEPBAR.LE gsb0, 0x0 ;  /* 0x00008000000079c5 */ /* 0x000fe40000010000 */
[----:B------:R-:W-:-:S06]  /*3540*/  WARPGROUP.ARRIVE ;  /* 0x00000000000079c5 */ /* 0x000fcc0000000000 */
[----:B------:R-:W-:Y:S01]  /*3550*/  HGMMA.64x16x16.F32.BF16 R56, R28, gdesc[UR12].tnspB, R56, gsb0 ;  /* 0x4020000c1c387df0 */ /* 0x000fe20008001838 */
[----:B------:R-:W-:Y:S01]  /*3560*/  UMOV UR14, UR12 ;  /* 0x0000000c000e7c82 */ /* 0x000fe20008000000 */
[----:B------:R-:W-:Y:S01]  /*3570*/  UMOV UR15, 0xc0000010 ;  /* 0xc0000010000f7882 */ /* 0x000fe20000000000 */
[----:B------:R-:W-:Y:S02]  /*3580*/  WARPGROUP.DEPBAR.LE gsb0, 0x0 ;  /* 0x00008000000079c5 */ /* 0x000fe40000010000 */
[----:B------:R-:W-:-:S06]  /*3590*/  WARPGROUP.ARRIVE ;  /* 0x00000000000079c5 */ /* 0x000fcc0000000000 */
[----:B------:R-:W-:Y:S03]  /*35a0*/  HGMMA.64x16x16.F32.BF16 R56, R68, gdesc[UR12].tnspB, R56, gsb0 ;  /* 0x4020000c44387df0 */ /* 0x000fe60008001838 */
[----:B------:R-:W-:Y:S02]  /*35b0*/  WARPGROUP.DEPBAR.LE gsb0, 0x0 ;  /* 0x00008000000079c5 */ /* 0x000fe40000010000 */
[----:B------:R-:W-:-:S06]  /*35c0*/  WARPGROUP.ARRIVE ;  /* 0x00000000000079c5 */ /* 0x000fcc0000000000 */
[----:B------:R-:W-:Y:S03]  /*35d0*/  HGMMA.64x16x16.F32.BF16 R56, R36, gdesc[UR4].tnspB, R56, gsb0 ;  /* 0x4020000424387df0 */ /* 0x000fe60008001838 */
[----:B------:R-:W-:Y:S02]  /*35e0*/  WARPGROUP.DEPBAR.LE gsb0, 0x0 ;  /* 0x00008000000079c5 */ /* 0x000fe40000010000 */
[----:B------:R-:W-:Y:S05]  /*35f0*/  @!P0 BRA `(.L_x_30) ;  /* 0x0000000000048947 */ /* 0x000fea0003800000 */
[----:B------:R-:W-:Y:S01]  /*3600*/  BPT.TRAP 0x1 ;  /* 0x000000040000795c */ /* 0x000fe20000300000 */
.L_x_30:
[----:B------:R-:W-:-:S04]  /*3610*/  ULEA UR6, UR11, UR37, 0x3 ;  /* 0x000000250b067291 */ /* 0x000fc8000f8e183f */
[----:B------:R-:W-:-:S04]  /*3620*/  UIADD3 UR6, UR6, 0x3828, URZ ;  /* 0x0000382806067890 */ /* 0x000fc8000fffe03f */
[----:B------:R-:W-:-:S09]  /*3630*/  UPRMT UR6, URZ, 0x654, UR6 ;  /* 0x000006543f067896 */ /* 0x000fd20008000006 */
[----:B------:R-:W-:Y:S01]  /*3640*/  SYNCS.ARRIVE.TRANS64.RED.A1T0 RZ, [UR6], RZ ;  /* 0x000000ffffff79a7 */ /* 0x000fe20008100406 */
[----:B------:R-:W-:Y:S05]  /*3650*/  @P1 BRA `(.L_x_31) ;  /* 0x0000000000041947 */ /* 0x000fea0003800000 */
[----:B------:R-:W-:Y:S01]  /*3660*/  BPT.TRAP 0x1 ;  /* 0x000000040000795c */ /* 0x000fe20000300000 */
.L_x_31:
[----:B------:R-:W-:-:S04]  /*3670*/  UIADD3 UR11, UR11, 0x1, URZ ;  /* 0x000000010b0b7890 */ /* 0x000fc8000fffe03f */
[----:B------:R-:W-:-:S04]  /*3680*/  UISETP.NE.AND UP0, UPT, UR11, 0x5, UPT ;  /* 0x000000050b00788c */ /* 0x000fc8000bf05270 */
[----:B------:R-:W-:Y:S01]  /*3690*/  USEL UR11, UR11, URZ, UP0 ;  /* 0x0000003f0b0b7287 */ /* 0x000fe20008000000 */
[----:B------:R-:W-:Y:S11]  /*36a0*/  @!P0 BRA `(.L_x_32) ;  /* 0x0000000000048947 */ /* 0x000ff60003800000 */
[----:B------:R-:W-:Y:S01]  /*36b0*/  BPT.TRAP 0x1 ;  /* 0x000000040000795c */ /* 0x000fe20000300000 */
.L_x_32:
[----:B------:R-:W-:-:S04]  /*36c0*/  ULEA UR6, UR11, UR37, 0x3 ;  /* 0x000000250b067291 */ /* 0x000fc8000f8e183f */
[----:B------:R-:W-:-:S04]  /*36d0*/  UIADD3 UR6, UR6, 0x3828, URZ ;  /* 0x0000382806067890 */ /* 0x000fc8000fffe03f */
[----:B------:R-:W-:-:S09]  /*36e0*/  UPRMT UR6, URZ, 0x654, UR6 ;  /* 0x000006543f067896 */ /* 0x000fd20008000006 */
[----:B------:R-:W-:Y:S01]  /*36f0*/  SYNCS.ARRIVE.TRANS64.RED.A1T0 RZ, [UR6], RZ ;  /* 0x000000ffffff79a7 */ /* 0x000fe20008100406 */
[----:B------:R-:W-:Y:S05]  /*3700*/  @P1 BRA `(.L_x_33) ;  /* 0x0000000000041947 */ /* 0x000fea0003800000 */
[----:B------:R-:W-:Y:S01]  /*3710*/  BPT.TRAP 0x1 ;  /* 0x000000040000795c */ /* 0x000fe20000300000 */
.L_x_33:
[----:B------:R-:W-:Y:S01]  /*3720*/  UIADD3 UR9, UR9, 0x1, URZ ;  /* 0x0000000109097890 */ /* 0x000fe2000fffe03f */
[C---:B------:R-:W-:Y:S01]  /*3730*/  ISETP.GT.AND P2, PT, R6.reuse, 0x2, PT ;  /* 0x000000020600780c */ /* 0x040fe20003f44270 */
[----:B------:R-:W-:Y:S01]  /*3740*/  UIADD3 UR11, UR11, 0x1, URZ ;  /* 0x000000010b0b7890 */ /* 0x000fe2000fffe03f */
[----:B------:R-:W-:Y:S01]  /*3750*/  VIADD R6, R6, 0xffffffff ;  /* 0xffffffff06067836 */ /* 0x000fe20000000000 */
[----:B------:R-:W-:Y:S01]  /*3760*/  UISETP.NE.AND UP2, UPT, UR9, 0x5, UPT ;  /* 0x000000050900788c */ /* 0x000fe2000bf45270 */
[----:B------:R-:W-:Y:S01]  /*3770*/  MOV R7, R3 ;  /* 0x0000000300077202 */ /* 0x000fe20000000f00 */
[----:B------:R-:W-:Y:S01]  /*3780*/  UISETP.NE.AND UP0, UPT, UR11, 0x5, UPT ;  /* 0x000000050b00788c */ /* 0x000fe2000bf05270 */
[----:B------:R-:W-:Y:S01]  /*3790*/  IMAD.MOV.U32 R9, RZ, RZ, R4 ;  /* 0x000000ffff097224 */ /* 0x000fe200078e0004 */
[----:B------:R-:W-:Y:S02]  /*37a0*/  USEL UR6, URZ, 0x1, UP2 ;  /* 0x000000013f067887 */ /* 0x000fe40009000000 */
[----:B------:R-:W-:-:S02]  /*37b0*/  USEL UR11, UR11, URZ, UP0 ;  /* 0x0000003f0b0b7287 */ /* 0x000fc40008000000 */
[----:B------:R-:W-:Y:S02]  /*37c0*/  USEL UR9, UR9, URZ, UP2 ;  /* 0x0000003f09097287 */ /* 0x000fe40009000000 */
[----:B-1----:R-:W-:Y:S01]  /*37d0*/  LOP3.LUT R5, R64, UR6, RZ, 0x3c, !PT ;  /* 0x0000000640057c12 */ /* 0x002fe2000f8e3cff */
[----:B------:R-:W-:Y:S09]  /*37e0*/  @P2 BRA `(.L_x_34) ;  /* 0xffffffe800742947 */ /* 0x000ff2000383ffff */
.L_x_23:
[----:B------:R-:W1:Y:S01]  /*37f0*/  SHFL.BFLY PT, R5, R0, 0x1, 0x1f ;  /* 0x0c201f0000057f89 */ /* 0x000e6200000e0000 */
[----:B------:R-:W-:Y:S01]  /*3800*/  BSSY B0, `(.L_x_35) ;  /* 0x0000023000007945 */ /* 0x000fe20003800000 */
[----:B------:R-:W-:Y:S01]  /*3810*/  IMAD.MOV.U32 R9, RZ, RZ, 0x7f800000 ;  /* 0x7f800000ff097424 */ /* 0x000fe200078e00ff */
[----:B------:R-:W-:Y:S01]  /*3820*/  MOV R10, 0x3f800000 ;  /* 0x3f800000000a7802 */ /* 0x000fe20000000f00 */
[----:B------:R-:W2:Y:S01]  /*3830*/  SHFL.BFLY PT, R7, R2, 0x1, 0x1f ;  /* 0x0c201f0002077f89 */ /* 0x000ea200000e0000 */
[----:B------:R-:W-:Y:S02]  /*3840*/  IMAD.MOV.U32 R11, RZ, RZ, 0x7f800000 ;  /* 0x7f800000ff0b7424 */ /* 0x000fe400078e00ff */
[----:B-1----:R-:W-:Y:S01]  /*3850*/  FADD R5, R5, R0 ;  /* 0x0000000005057221 */ /* 0x002fe20000000000 */
[----:B--2---:R-:W-:-:S04]  /*3860*/  FADD R14, R7, R2 ;  /* 0x00000002070e7221 */ /* 0x004fc80000000000 */
[----:B------:R-:W1:Y:S04]  /*3870*/  SHFL.BFLY PT, R6, R5, 0x2, 0x1f ;  /* 0x0c401f0005067f89 */ /* 0x000e6800000e0000 */
[----:B------:R-:W2:Y:S01]  /*3880*/  SHFL.BFLY PT, R15, R14, 0x2, 0x1f ;  /* 0x0c401f000e0f7f89 */ /* 0x000ea200000e0000 */
[C---:B-1----:R-:W-:Y:S01]  /*3890*/  FSETP.NE.AND P0, PT, R5.reuse, -R6, PT ;  /* 0x800000060500720b */ /* 0x042fe20003f05000 */
[----:B------:R-:W-:Y:S01]  /*38a0*/  FADD R2, R5, R6 ;  /* 0x0000000605027221 */ /* 0x000fe20000000000 */
[----:B------:R-:W-:Y:S02]  /*38b0*/  IMAD.MOV.U32 R6, RZ, RZ, 0x3f800000 ;  /* 0x3f800000ff067424 */ /* 0x000fe400078e00ff */
[----:B--2---:R-:W-:-:S09]  /*38c0*/  FADD R8, R14, R15 ;  /* 0x0000000f0e087221 */ /* 0x004fd20000000000 */
[----:B------:R-:W-:Y:S05]  /*38d0*/  @!P0 BRA `(.L_x_36) ;  /* 0x0000000000548947 */ /* 0x000fea0003800000 */
[----:B------:R-:W-:Y:S01]  /*38e0*/  IADD3 R0, R2, 0x1800000, RZ ;  /* 0x0180000002007810 */ /* 0x000fe20007ffe0ff */
[----:B------:R-:W-:Y:S03]  /*38f0*/  BSSY B1, `(.L_x_37) ;  /* 0x000000c000017945 */ /* 0x000fe60003800000 */
[----:B------:R-:W-:-:S04]  /*3900*/  LOP3.LUT R0, R0, 0x7f800000, RZ, 0xc0, !PT ;  /* 0x7f80000000007812 */ /* 0x000fc800078ec0ff */
[----:B------:R-:W-:-:S13]  /*3910*/  ISETP.GT.U32.AND P0, PT, R0, 0x1ffffff, PT ;  /* 0x01ffffff0000780c */ /* 0x000fda0003f04070 */
[----:B------:R-:W-:Y:S05]  /*3920*/  @P0 BRA `(.L_x_38) ;  /* 0x0000000000100947 */ /* 0x000fea0003800000 */
[----:B------:R-:W-:-:S07]  /*3930*/  MOV R13, 0x3950 ;  /* 0x00003950000d7802 */ /* 0x000fce0000000f00 */
[----:B------:R-:W-:Y:S05]  /*3940*/  CALL.REL.NOINC `($__internal_0_$__cuda_sm20_rcp_rn_f32_slowpath) ;  /* 0x0000002000647944 */ /* 0x000fea0003c00000 */
[----:B------:R-:W-:Y:S01]  /*3950*/  IMAD.MOV.U32 R6, RZ, RZ, R5 ;  /* 0x000000ffff067224 */ /* 0x000fe200078e0005 */
[----:B------:R-:W-:Y:S06]  /*3960*/  BRA `(.L_x_39) ;  /* 0x0000000000107947 */ /* 0x000fec0003800000 */
.L_x_38:
[----:B------:R-:W1:Y:S02]  /*3970*/  MUFU.RCP R5, R2 ;  /* 0x0000000200057308 */ /* 0x000e640000001000 */
[----:B-1----:R-:W-:-:S04]  /*3980*/  FFMA R0, R2, R5, -1 ;  /* 0xbf80000002007423 */ /* 0x002fc80000000005 */
[----:B------:R-:W-:-:S04]  /*3990*/  FADD.FTZ R0, -R0, -RZ ;  /* 0x800000ff00007221 */ /* 0x000fc80000010100 */
[----:B------:R-:W-:-:S07]  /*39a0*/  FFMA R6, R5, R0, R5 ;  /* 0x0000000005067223 */ /* 0x000fce0000000005 */
.L_x_39:
[----:B------:R-:W-:Y:S05]  /*39b0*/  BSYNC B1 ;  /* 0x0000000000017941 */ /* 0x000fea0003800000 */
.L_x_37:
[----:B------:R-:W-:Y:S01]  /*39c0*/  FSETP.GEU.AND P0, PT, |R2|, 1.175494350822287508e-38, PT ;  /* 0x008000000200780b */ /* 0x000fe20003f0e200 */
[----:B------:R-:W-:-:S12]  /*39d0*/  ULDC UR4, c[0x0][0x600] ;  /* 0x0001800000047ab9 */ /* 0x000fd80000000800 */
[----:B------:R-:W-:-:S04]  /*39e0*/  @!P0 FMUL R2, R2, 16777216 ;  /* 0x4b80000002028820 */ /* 0x000fc80000400000 */
[----:B------:R-:W1:Y:S02]  /*39f0*/  MUFU.LG2 R0, R2 ;  /* 0x0000000200007308 */ /* 0x000e640000000c00 */
[----:B-1----:R-:W-:-:S04]  /*3a00*/  @!P0 FADD R0, R0, -24 ;  /* 0xc1c0000000008421 */ /* 0x002fc80000000000 */
[----:B------:R-:W-:-:S04]  /*3a10*/  FMUL R0, R0, 0.69314718246459960938 ;  /* 0x3f31721800007820 */ /* 0x000fc80000400000 */
[----:B------:R-:W-:-:S07]  /*3a20*/  FFMA R11, R3, UR4, R0 ;  /* 0x00000004030b7c23 */ /* 0x000fce0008000000 */
.L_x_36:
[----:B------:R-:W-:Y:S05]  /*3a30*/  BSYNC B0 ;  /* 0x0000000000007941 */ /* 0x000fea0003800000 */
.L_x_35:
[----:B------:R-:W-:Y:S01]  /*3a40*/  FSETP.NE.AND P0, PT, R14, -R15, PT ;  /* 0x8000000f0e00720b */ /* 0x000fe20003f05000 */
[----:B------:R-:W-:Y:S01]  /*3a50*/  ULDC UR4, c[0x0][0x608] ;  /* 0x0001820000047ab9 */ /* 0x000fe20000000800 */
[----:B------:R-:W-:Y:S01]  /*3a60*/  BSSY B0, `(.L_x_40) ;  /* 0x000001d000007945 */ /* 0x000fe20003800000 */
[----:B------:R-:W-:-:S04]  /*3a70*/  FMUL R6, R6, UR4 ;  /* 0x0000000406067c20 */ /* 0x000fc80008400000 */
[-C--:B------:R-:W-:Y:S01]  /*3a80*/  FMUL R23, R56, R6.reuse ;  /* 0x0000000638177220 */ /* 0x080fe20000400000 */
[-C--:B------:R-:W-:Y:S01]  /*3a90*/  FMUL R57, R57, R6.reuse ;  /* 0x0000000639397220 */ /* 0x080fe20000400000 */
[-C--:B------:R-:W-:Y:S01]  /*3aa0*/  FMUL R25, R60, R6.reuse ;  /* 0x000000063c197220 */ /* 0x080fe20000400000 */
[----:B------:R-:W-:-:S03]  /*3ab0*/  FMUL R61, R61, R6 ;  /* 0x000000063d3d7220 */ /* 0x000fc60000400000 */
[----:B------:R-:W-:Y:S05]  /*3ac0*/  @!P0 BRA `(.L_x_41) ;  /* 0x0000000000588947 */ /* 0x000fea0003800000 */
[----:B------:R-:W-:Y:S01]  /*3ad0*/  VIADD R0, R8, 0x1800000 ;  /* 0x0180000008007836 */ /* 0x000fe20000000000 */
[----:B------:R-:W-:Y:S04]  /*3ae0*/  BSSY B1, `(.L_x_42) ;  /* 0x000000d000017945 */ /* 0x000fe80003800000 */
[----:B------:R-:W-:-:S04]  /*3af0*/  LOP3.LUT R0, R0, 0x7f800000, RZ, 0xc0, !PT ;  /* 0x7f80000000007812 */ /* 0x000fc800078ec0ff */
[----:B------:R-:W-:-:S13]  /*3b00*/  ISETP.GT.U32.AND P0, PT, R0, 0x1ffffff, PT ;  /* 0x01ffffff0000780c */ /* 0x000fda0003f04070 */
[----:B------:R-:W-:Y:S05]  /*3b10*/  @P0 BRA `(.L_x_43) ;  /* 0x0000000000140947 */ /* 0x000fea0003800000 */
[----:B------:R-:W-:Y:S02]  /*3b20*/  MOV R2, R8 ;  /* 0x0000000800027202 */ /* 0x000fe40000000f00 */
[----:B------:R-:W-:-:S07]  /*3b30*/  MOV R13, 0x3b50 ;  /* 0x00003b50000d7802 */ /* 0x000fce0000000f00 */
[----:B------:R-:W-:Y:S05]  /*3b40*/  CALL.REL.NOINC `($__internal_0_$__cuda_sm20_rcp_rn_f32_slowpath) ;  /* 0x0000001c00e47944 */ /* 0x000fea0003c00000 */
[----:B------:R-:W-:Y:S01]  /*3b50*/  IMAD.MOV.U32 R10, RZ, RZ, R5 ;  /* 0x000000ffff0a7224 */ /* 0x000fe200078e0005 */
[----:B------:R-:W-:Y:S06]  /*3b60*/  BRA `(.L_x_44) ;  /* 0x0000000000107947 */ /* 0x000fec0003800000 */
.L_x_43:
[----:B------:R-:W1:Y:S02]  /*3b70*/  MUFU.RCP R3, R8 ;  /* 0x0000000800037308 */ /* 0x000e640000001000 */
[----:B-1----:R-:W-:-:S04]  /*3b80*/  FFMA R0, R8, R3, -1 ;  /* 0xbf80000008007423 */ /* 0x002fc80000000003 */
[----:B------:R-:W-:-:S04]  /*3b90*/  FADD.FTZ R0, -R0, -RZ ;  /* 0x800000ff00007221 */ /* 0x000fc80000010100 */
[----:B------:R-:W-:-:S07]  /*3ba0*/  FFMA R10, R3, R0, R3 ;  /* 0x00000000030a7223 */ /* 0x000fce0000000003 */
.L_x_44:
[----:B------:R-:W-:Y:S05]  /*3bb0*/  BSYNC B1 ;  /* 0x0000000000017941 */ /* 0x000fea0003800000 */
.L_x_42:
[----:B------:R-:W-:Y:S01]  /*3bc0*/  FSETP.GEU.AND P0, PT, |R8|, 1.175494350822287508e-38, PT ;  /* 0x008000000800780b */ /* 0x000fe20003f0e200 */
[----:B------:R-:W-:-:S12]  /*3bd0*/  ULDC UR4, c[0x0][0x600] ;  /* 0x0001800000047ab9 */ /* 0x000fd80000000800 */
[----:B------:R-:W-:-:S04]  /*3be0*/  @!P0 FMUL R8, R8, 16777216 ;  /* 0x4b80000008088820 */ /* 0x000fc80000400000 */
[----:B------:R-:W1:Y:S02]  /*3bf0*/  MUFU.LG2 R0, R8 ;  /* 0x0000000800007308 */ /* 0x000e640000000c00 */
[----:B-1----:R-:W-:-:S04]  /*3c00*/  @!P0 FADD R0, R0, -24 ;  /* 0xc1c0000000008421 */ /* 0x002fc80000000000 */
[----:B------:R-:W-:-:S04]  /*3c10*/  FMUL R9, R0, 0.69314718246459960938 ;  /* 0x3f31721800097820 */ /* 0x000fc80000400000 */
[----:B------:R-:W-:-:S07]  /*3c20*/  FFMA R9, R4, UR4, R9 ;  /* 0x0000000404097c23 */ /* 0x000fce0008000009 */
.L_x_41:
[----:B------:R-:W-:Y:S05]  /*3c30*/  BSYNC B0 ;  /* 0x0000000000007941 */ /* 0x000fea0003800000 */
.L_x_40:
[----:B------:R-:W-:Y:S01]  /*3c40*/  UIADD3 UR4, UR36, -0x1, URZ ;  /* 0xffffffff24047890 */ /* 0x000fe2000fffe03f */
[----:B------:R-:W1:Y:S01]  /*3c50*/  S2R R2, SR_TID.X ;  /* 0x0000000000027919 */ /* 0x000e620000002100 */
[----:B------:R-:W-:Y:S01]  /*3c60*/  ULDC UR5, c[0x0][0x608] ;  /* 0x0001820000057ab9 */ /* 0x000fe20000000800 */
[----:B------:R-:W-:Y:S01]  /*3c70*/  ULDC.64 UR8, c[0x0][0x208] ;  /* 0x0000820000087ab9 */ /* 0x000fe20000000a00 */
[----:B------:R-:W-:Y:S02]  /*3c80*/  FMUL R10, R10, UR5 ;  /* 0x000000050a0a7c20 */ /* 0x000fe40008400000 */
[----:B------:R-:W-:Y:S01]  /*3c90*/  ISETP.NE.AND P0, PT, RZ, UR4, PT ;  /* 0x00000004ff007c0c */ /* 0x000fe2000bf05270 */
[----:B------:R-:W-:-:S03]  /*3ca0*/  ULEA UR4, UR36, UR37, 0x3 ;  /* 0x0000002524047291 */ /* 0x000fc6000f8e183f */
[----:B------:R-:W-:-:S04]  /*3cb0*/  SEL R0, RZ, 0x1, P0 ;  /* 0x00000001ff007807 */ /* 0x000fc80000000000 */
[----:B------:R-:W-:-:S04]  /*3cc0*/  SHF.L.U32 R0, R0, 0x1f, RZ ;  /* 0x0000001f00007819 */ /* 0x000fc800000006ff */
[----:B------:R-:W2:Y:S01]  /*3cd0*/  SYNCS.PHASECHK.TRANS64.TRYWAIT P0, [UR4+0x3898], R0 ;  /* 0x00389800ff0075a7 */ /* 0x000ea20008000144 */
[C---:B-1----:R-:W-:Y:S02]  /*3ce0*/  LOP3.LUT P1, R18, R2.reuse, 0x3, RZ, 0xc0, !PT ;  /* 0x0000000302127812 */ /* 0x042fe4000782c0ff */
[----:B------:R-:W-:Y:S01]  /*3cf0*/  LOP3.LUT R16, R2, 0x7f, RZ, 0xc0, !PT ;  /* 0x0000007f02107812 */ /* 0x000fe200078ec0ff */
[----:B--2---:R-:W-:Y:S10]  /*3d00*/  @!P0 BRA `(.L_x_45) ;  /* 0x0000001800e48947 */ /* 0x004ff40003800000 */
.L_x_92:
[----:B------:R-:W-:Y:S01]  /*3d10*/  USHF.L.U32 UR42, UR42, 0x6, URZ ;  /* 0x000000062a2a7899 */ /* 0x000fe2000800063f */
[----:B------:R-:W-:Y:S01]  /*3d20*/  BSSY B0, `(.L_x_46) ;  /* 0x0000018000007945 */ /* 0x000fe20003800000 */
[----:B------:R-:W-:-:S03]  /*3d30*/  SHF.R.U32.HI R17, RZ, 0x5, R16 ;  /* 0x00000005ff117819 */ /* 0x000fc60000011610 */
[----:B------:R-:W-:Y:S07]  /*3d40*/  @P1 BRA `(.L_x_47) ;  /* 0x0000000000541947 */ /* 0x000fee0003800000 */
[----:B------:R-:W2:Y:S01]  /*3d50*/  S2UR UR4, SR_CTAID.Y ;  /* 0x00000000000479c3 */ /* 0x000ea20000002600 */
[----:B-1----:R-:W-:Y:S01]  /*3d60*/  SHF.R.U32.HI R0, RZ, 0x2, R2 ;  /* 0x00000002ff007819 */ /* 0x002fe20000011602 */
[----:B------:R-:W-:Y:S01]  /*3d70*/  IMAD.SHL.U32 R3, R17, 0x10, RZ ;  /* 0x0000001011037824 */ /* 0x000fe200078e00ff */
[----:B------:R-:W-:Y:S02]  /*3d80*/  ULDC.64 UR6, c[0x0][0x688] ;  /* 0x0001a20000067ab9 */ /* 0x000fe40000000a00 */
[----:B------:R-:W-:-:S03]  /*3d90*/  LOP3.LUT R0, R0, 0x7, RZ, 0xc0, !PT ;  /* 0x0000000700007812 */ /* 0x000fc600078ec0ff */
[----:B------:R-:W1:Y:S01]  /*3da0*/  S2UR UR5, SR_CTAID.Z ;  /* 0x00000000000579c3 */ /* 0x000e620000002700 */
[----:B------:R-:W-:-:S04]  /*3db0*/  LOP3.LUT R0, R3, 0xfffffff0, R0, 0xe2, !PT ;  /* 0xfffffff003007812 */ /* 0x000fc800078ee200 */
[----:B------:R-:W-:-:S05]  /*3dc0*/  IADD3 R3, R0, UR42, RZ ;  /* 0x0000002a00037c10 */ /* 0x000fca000fffe0ff */
[----:B------:R-:W-:Y:S01]  /*3dd0*/  VIADD R2, R3, 0x8 ;  /* 0x0000000803027836 */ /* 0x000fe20000000000 */
[----:B--2---:R-:W-:-:S04]  /*3de0*/  UIMAD UR4, UR4, UR6, UR42 ;  /* 0x00000006040472a4 */ /* 0x004fc8000f8e022a */
[----:B-1----:R-:W-:-:S03]  /*3df0*/  UIMAD UR4, UR5, UR7, UR4 ;  /* 0x00000007050472a4 */ /* 0x002fc6000f8e0204 */
[----:B------:R-:W-:Y:S02]  /*3e00*/  ULDC UR5, c[0x0][0x288] ;  /* 0x0000a20000057ab9 */ /* 0x000fe40000000800 */
[----:B------:R-:W-:Y:S02]  /*3e10*/  ISETP.GE.U32.AND P0, PT, R3, UR5, PT ;  /* 0x0000000503007c0c */ /* 0x000fe4000bf06070 */
[----:B------:R-:W-:Y:S02]  /*3e20*/  IADD3 R0, P2, R0, UR4, RZ ;  /* 0x0000000400007c10 */ /* 0x000fe4000ff5e0ff */
[----:B------:R-:W-:Y:S01]  /*3e30*/  ISETP.GE.U32.AND P1, PT, R2, UR5, PT ;  /* 0x0000000502007c0c */ /* 0x000fe2000bf26070 */
[----:B------:R-:W-:Y:S02]  /*3e40*/  ULDC.64 UR4, c[0x0][0x680] ;  /* 0x0001a00000047ab9 */ /* 0x000fe40000000a00 */
[----:B------:R-:W-:Y:S01]  /*3e50*/  IMAD.X R3, RZ, RZ, RZ, P2 ;  /* 0x000000ffff037224 */ /* 0x000fe200010e06ff */
[----:B------:R-:W-:-:S04]  /*3e60*/  LEA R2, P2, R0, UR4, 0x2 ;  /* 0x0000000400027c11 */ /* 0x000fc8000f8410ff */
[----:B------:R-:W-:-:S05]  /*3e70*/  LEA.HI.X R3, R0, UR5, R3, 0x2, P2 ;  /* 0x0000000500037c11 */ /* 0x000fca00090f1403 */
[----:B------:R2:W-:Y:S04]  /*3e80*/  @!P0 STG.E desc[UR8][R2.64], R11 ;  /* 0x0000000b02008986 */ /* 0x0005e8000c101908 */
[----:B------:R2:W-:Y:S02]  /*3e90*/  @!P1 STG.E desc[UR8][R2.64+0x20], R9 ;  /* 0x0000200902009986 */ /* 0x0005e4000c101908 */
.L_x_47:
[----:B------:R-:W-:Y:S05]  /*3ea0*/  BSYNC B0 ;  /* 0x0000000000007941 */ /* 0x000fea0003800000 */
.L_x_46:
[----:B------:R-:W-:Y:S01]  /*3eb0*/  ULDC.64 UR4, c[0x0][0x730] ;  /* 0x0001cc0000047ab9 */ /* 0x000fe20000000a00 */
[-C--:B------:R-:W-:Y:S01]  /*3ec0*/  FMUL R27, R58, R10.reuse ;  /* 0x0000000a3a1b7220 */ /* 0x080fe20000400000 */
[----:B------:R-:W-:Y:S01]  /*3ed0*/  ISETP.NE.U32.AND P0, PT, RZ, UR4, PT ;  /* 0x00000004ff007c0c */ /* 0x000fe2000bf05070 */
[-C--:B------:R-:W-:Y:S01]  /*3ee0*/  FMUL R59, R59, R10.reuse ;  /* 0x0000000a3b3b7220 */ /* 0x080fe20000400000 */
[-C--:B------:R-:W-:Y:S01]  /*3ef0*/  FMUL R29, R62, R10.reuse ;  /* 0x0000000a3e1d7220 */ /* 0x080fe20000400000 */
[----:B------:R-:W-:Y:S01]  /*3f00*/  FMUL R63, R63, R10 ;  /* 0x0000000a3f3f7220 */ /* 0x000fe20000400000 */
[----:B------:R-:W-:-:S13]  /*3f10*/  ISETP.NE.AND.EX P0, PT, RZ, UR5, PT, P0 ;  /* 0x00000005ff007c0c */ /* 0x000fda000bf05300 */
[----:B------:R-:W-:Y:S05]  /*3f20*/  @P0 BRA `(.L_x_48) ;  /* 0x0000000000200947 */ /* 0x000fea0003800000 */
[----:B------:R-:W-:Y:S02]  /*3f30*/  ULDC.64 UR4, c[0x0][0x728] ;  /* 0x0001ca0000047ab9 */ /* 0x000fe40000000a00 */
[----:B------:R-:W-:-:S04]  /*3f40*/  ISETP.NE.U32.AND P0, PT, RZ, UR4, PT ;  /* 0x00000004ff007c0c */ /* 0x000fc8000bf05070 */
[----:B------:R-:W-:-:S13]  /*3f50*/  ISETP.NE.AND.EX P0, PT, RZ, UR5, PT, P0 ;  /* 0x00000005ff007c0c */ /* 0x000fda000bf05300 */
[----:B------:R-:W-:Y:S05]  /*3f60*/  @!P0 BRA `(.L_x_49) ;  /* 0x00000000000c8947 */ /* 0x000fea0003800000 */
[----:B-12---:R-:W1:Y:S02]  /*3f70*/  LDC.64 R2, c[0x0][0x728] ;  /* 0x0001ca00ff027b82 */ /* 0x006e640000000a00 */
[----:B-1----:R4:W5:Y:S01]  /*3f80*/  LDG.E R2, desc[UR8][R2.64] ;  /* 0x0000000802027981 */ /* 0x002962000c1e1900 */
[----:B------:R-:W-:Y:S05]  /*3f90*/  BRA `(.L_x_48) ;  /* 0x0000000000047947 */ /* 0x000fea0003800000 */
.L_x_49:
[----:B--2---:R-:W3:Y:S02]  /*3fa0*/  LDC R2, c[0x0][0x720] ;  /* 0x0001c800ff027b82 */ /* 0x004ee40000000800 */
.L_x_48:
[----:B-1----:R-:W-:Y:S02]  /*3fb0*/  MOV R0, RZ ;  /* 0x000000ff00007202 */ /* 0x002fe40000000f00 */
[----:B---3-5:R-:W-:Y:S02]  /*3fc0*/  MOV R22, R2 ;  /* 0x0000000200167202 */ /* 0x028fe40000000f00 */
[----:B------:R-:W-:-:S13]  /*3fd0*/  LOP3.LUT P0, RZ, R0, 0x9f, RZ, 0xc0, !PT ;  /* 0x0000009f00ff7812 */ /* 0x000fda000780c0ff */
[----:B------:R-:W-:Y:S05]  /*3fe0*/  @!P0 BRA `(.L_x_50) ;  /* 0x0000000000408947 */ /* 0x000fea0003800000 */
[----:B------:R-:W-:Y:S01]  /*3ff0*/  MOV R0, 0x0 ;  /* 0x0000000000007802 */ /* 0x000fe20000000f00 */
[----:B------:R-:W-:Y:S01]  /*4000*/  ULDC.64 UR4, c[0x4][0x68] ;  /* 0x01001a0000047ab9 */ /* 0x000fe20000000a00 */
[----:B------:R-:W-:Y:S01]  /*4010*/  ULDC.64 UR6, c[0x4][0x8] ;  /* 0x0100020000067ab9 */ /* 0x000fe20000000a00 */
[----:B------:R-:W-:Y:S01]  /*4020*/  IMAD.U32 R4, RZ, RZ, UR4 ;  /* 0x00000004ff047e24 */ /* 0x000fe2000f8e00ff */
[----:B--2-4-:R1:W2:Y:S01]  /*4030*/  LDC.64 R2, c[0x4][R0] ;  /* 0x0100000000027b82 */ /* 0x0142a20000000a00 */
[----:B------:R-:W-:Y:S01]  /*4040*/  IMAD.U32 R5, RZ, RZ, UR5 ;  /* 0x00000005ff057e24 */ /* 0x000fe2000f8e00ff */
[----:B------:R-:W-:Y:S01]  /*4050*/  ULDC.64 UR4, c[0x4][0x70] ;  /* 0x01001c0000047ab9 */ /* 0x000fe20000000a00 */
[----:B------:R-:W-:Y:S01]  /*4060*/  IMAD.U32 R10, RZ, RZ, UR6 ;  /* 0x00000006ff0a7e24 */ /* 0x000fe2000f8e00ff */
[----:B------:R-:W-:Y:S01]  /*4070*/  MOV R6, UR4 ;  /* 0x0000000400067c02 */ /* 0x000fe20008000f00 */
[----:B------:R-:W-:Y:S01]  /*4080*/  IMAD.U32 R7, RZ, RZ, UR5 ;  /* 0x00000005ff077e24 */ /* 0x000fe2000f8e00ff */
[----:B------:R-:W-:Y:S01]  /*4090*/  MOV R11, UR7 ;  /* 0x00000007000b7c02 */ /* 0x000fe20008000f00 */
[----:B------:R-:W-:Y:S01]  /*40a0*/  IMAD.MOV.U32 R8, RZ, RZ, 0x70 ;  /* 0x00000070ff087424 */ /* 0x000fe200078e00ff */
[----:B------:R-:W-:Y:S01]  /*40b0*/  MOV R13, RZ ;  /* 0x000000ff000d7202 */ /* 0x000fe20000000f00 */
[----:B-1----:R-:W-:-:S07]  /*40c0*/  IMAD.MOV.U32 R12, RZ, RZ, 0x1 ;  /* 0x00000001ff0c7424 */ /* 0x002fce00078e00ff */
[----:B------:R-:W-:-:S07]  /*40d0*/  LEPC R20, `(.L_x_50) ;  /* 0x000000001014794e */ /* 0x000fce0000000000 */
[----:B--2---:R-:W-:Y:S05]  /*40e0*/  CALL.ABS.NOINC R2 ;  /* 0x0000000002007343 */ /* 0x004fea0003c00000 */
.L_x_50:
[----:B------:R-:W-:Y:S01]  /*40f0*/  UIADD3 UR4, UR36, -0x1, URZ ;  /* 0xffffffff24047890 */ /* 0x000fe2000fffe03f */
[----:B------:R-:W-:-:S05]  /*4100*/  IMAD.U32 R19, RZ, RZ, UR37 ;  /* 0x00000025ff137e24 */ /* 0x000fca000f8e00ff */
[----:B------:R-:W-:-:S04]  /*4110*/  IMAD.U32 R0, RZ, RZ, UR4 ;  /* 0x00000004ff007e24 */ /* 0x000fc8000f8e00ff */
[----:B------:R-:W-:-:S05]  /*4120*/  IMAD R19, R0, 0x900, R19 ;  /* 0x0000090000137824 */ /* 0x000fca00078e0213 */
[----:B------:R-:W-:-:S13]  /*4130*/  LOP3.LUT P0, RZ, R19, 0x90, RZ, 0xc0, !PT ;  /* 0x0000009013ff7812 */ /* 0x000fda000780c0ff */
[----:B------:R-:W-:Y:S05]  /*4140*/  @!P0 BRA `(.L_x_51) ;  /* 0x0000000000408947 */ /* 0x000fea0003800000 */
[----:B------:R-:W-:Y:S01]  /*4150*/  MOV R0, 0x0 ;  /* 0x0000000000007802 */ /* 0x000fe20000000f00 */
[----:B------:R-:W-:Y:S01]  /*4160*/  ULDC.64 UR4, c[0x4][0x68] ;  /* 0x01001a0000047ab9 */ /* 0x000fe20000000a00 */
[----:B------:R-:W-:Y:S01]  /*4170*/  ULDC.64 UR6, c[0x4][0x8] ;  /* 0x0100020000067ab9 */ /* 0x000fe20000000a00 */
[----:B------:R-:W-:Y:S01]  /*4180*/  MOV R4, UR4 ;  /* 0x0000000400047c02 */ /* 0x000fe20008000f00 */
[----:B--2-4-:R1:W2:Y:S01]  /*4190*/  LDC.64 R2, c[0x4][R0] ;  /* 0x0100000000027b82 */ /* 0x0142a20000000a00 */
[----:B------:R-:W-:Y:S01]  /*41a0*/  IMAD.U32 R5, RZ, RZ, UR5 ;  /* 0x00000005ff057e24 */ /* 0x000fe2000f8e00ff */
[----:B------:R-:W-:Y:S01]  /*41b0*/  ULDC.64 UR4, c[0x4][0x70] ;  /* 0x01001c0000047ab9 */ /* 0x000fe20000000a00 */
[----:B------:R-:W-:Y:S01]  /*41c0*/  IMAD.U32 R10, RZ, RZ, UR6 ;  /* 0x00000006ff0a7e24 */ /* 0x000fe2000f8e00ff */
[----:B------:R-:W-:Y:S01]  /*41d0*/  MOV R7, UR5 ;  /* 0x0000000500077c02 */ /* 0x000fe20008000f00 */
[----:B------:R-:W-:Y:S01]  /*41e0*/  IMAD.U32 R6, RZ, RZ, UR4 ;  /* 0x00000004ff067e24 */ /* 0x000fe2000f8e00ff */
[----:B------:R-:W-:Y:S01]  /*41f0*/  MOV R8, 0x70 ;  /* 0x0000007000087802 */ /* 0x000fe20000000f00 */
[----:B------:R-:W-:-:S02]  /*4200*/  IMAD.U32 R11, RZ, RZ, UR7 ;  /* 0x00000007ff0b7e24 */ /* 0x000fc4000f8e00ff */
[----:B------:R-:W-:Y:S02]  /*4210*/  IMAD.MOV.U32 R12, RZ, RZ, 0x1 ;  /* 0x00000001ff0c7424 */ /* 0x000fe400078e00ff */
[----:B-1----:R-:W-:-:S07]  /*4220*/  IMAD.MOV.U32 R13, RZ, RZ, RZ ;  /* 0x000000ffff0d7224 */ /* 0x002fce00078e00ff */
[----:B------:R-:W-:-:S07]  /*4230*/  LEPC R20, `(.L_x_51) ;  /* 0x000000001014794e */ /* 0x000fce0000000000 */
[----:B--2---:R-:W-:Y:S05]  /*4240*/  CALL.ABS.NOINC R2 ;  /* 0x0000000002007343 */ /* 0x004fea0003c00000 */
.L_x_51:
[----:B------:R-:W1:Y:S01]  /*4250*/  S2R R4, SR_TID.X ;  /* 0x0000000000047919 */ /* 0x000e620000002100 */
[----:B------:R-:W-:Y:S01]  /*4260*/  ULDC.64 UR4, c[0x0][0x730] ;  /* 0x0001cc0000047ab9 */ /* 0x000fe20000000a00 */
[----:B------:R-:W-:Y:S01]  /*4270*/  VIADD R16, R16, 0x1f ;  /* 0x0000001f10107836 */ /* 0x000fe20000000000 */
[----:B------:R-:W-:Y:S01]  /*4280*/  ISETP.NE.U32.AND P0, PT, RZ, UR4, PT ;  /* 0x00000004ff007c0c */ /* 0x000fe2000bf05070 */
[----:B------:R-:W-:-:S03]  /*4290*/  IMAD R5, R17, 0x10, R18 ;  /* 0x0000001011057824 */ /* 0x000fc600078e0212 */
[----:B------:R-:W-:-:S13]  /*42a0*/  ISETP.NE.AND.EX P0, PT, RZ, UR5, PT, P0 ;  /* 0x00000005ff007c0c */ /* 0x000fda000bf05300 */
[----:B------:R-:W3:Y:S01]  /*42b0*/  @P0 LDC R22, c[0x0][0x720] ;  /* 0x0001c800ff160b82 */ /* 0x000ee20000000800 */
[----:B------:R-:W-:Y:S02]  /*42c0*/  ISETP.GT.U32.AND P0, PT, R16, 0x3e, PT ;  /* 0x0000003e1000780c */ /* 0x000fe40003f04070 */
[----:B-1----:R-:W-:Y:S02]  /*42d0*/  SHF.L.U32 R0, R4, 0x4, RZ ;  /* 0x0000000404007819 */ /* 0x002fe400000006ff */
[----:B--2-4-:R-:W-:Y:S02]  /*42e0*/  SHF.R.U32.HI R3, RZ, 0x1, R4 ;  /* 0x00000001ff037819 */ /* 0x014fe40000011604 */
[C---:B------:R-:W-:Y:S02]  /*42f0*/  LOP3.LUT R2, R0.reuse, 0x40, RZ, 0xc0, !PT ;  /* 0x0000004000027812 */ /* 0x040fe400078ec0ff */
[----:B------:R-:W-:Y:S02]  /*4300*/  LOP3.LUT R0, R0, 0x80, RZ, 0xc0, !PT ;  /* 0x0000008000007812 */ /* 0x000fe400078ec0ff */
[----:B------:R-:W-:-:S02]  /*4310*/  LOP3.LUT R2, R2, 0x8, R3, 0xf8, !PT ;  /* 0x0000000802027812 */ /* 0x000fc400078ef803 */
[----:B------:R-:W-:Y:S01]  /*4320*/  SHF.L.U32 R3, R4, 0x1, RZ ;  /* 0x0000000104037819 */ /* 0x000fe200000006ff */
[----:B------:R-:W-:Y:S02]  /*4330*/  IMAD.U32 R5, R5, 0x10, R0 ;  /* 0x0000001005057824 */ /* 0x000fe400078e0000 */
[-C--:B---3--:R-:W-:Y:S01]  /*4340*/  FMUL R0, R23, R22.reuse ;  /* 0x0000001617007220 */ /* 0x088fe20000400000 */
[-C--:B------:R-:W-:Y:S01]  /*4350*/  FMUL R4, R27, R22.reuse ;  /* 0x000000161b047220 */ /* 0x080fe20000400000 */
[----:B------:R-:W-:Y:S01]  /*4360*/  LOP3.LUT R2, R2, 0x8, R3, 0x78, !PT ;  /* 0x0000000802027812 */ /* 0x000fe200078e7803 */
[-C--:B------:R-:W-:Y:S01]  /*4370*/  FMUL R3, R57, R22.reuse ;  /* 0x0000001639037220 */ /* 0x080fe20000400000 */
[-C--:B------:R-:W-:Y:S01]  /*4380*/  FMUL R7, R59, R22.reuse ;  /* 0x000000163b077220 */ /* 0x080fe20000400000 */
[-C--:B------:R-:W-:Y:S01]  /*4390*/  FMUL R6, R25, R22.reuse ;  /* 0x0000001619067220 */ /* 0x080fe20000400000 */
[-C--:B------:R-:W-:Y:S01]  /*43a0*/  FMUL R9, R61, R22.reuse ;  /* 0x000000163d097220 */ /* 0x080fe20000400000 */
[-C--:B------:R-:W-:Y:S01]  /*43b0*/  FMUL R8, R29, R22.reuse ;  /* 0x000000161d087220 */ /* 0x080fe20000400000 */
[----:B------:R-:W-:Y:S01]  /*43c0*/  FMUL R11, R63, R22 ;  /* 0x000000163f0b7220 */ /* 0x000fe20000400000 */
[----:B------:R-:W-:Y:S01]  /*43d0*/  IMAD.IADD R2, R2, 0x1, R5 ;  /* 0x0000000102027824 */ /* 0x000fe200078e0205 */
[----:B------:R-:W-:-:S02]  /*43e0*/  F2FP.BF16.F32.PACK_AB R12, R3, R0 ;  /* 0x00000000030c723e */ /* 0x000fc400000010ff */
[----:B------:R-:W-:Y:S02]  /*43f0*/  F2FP.BF16.F32.PACK_AB R13, R7, R4 ;  /* 0x00000004070d723e */ /* 0x000fe400000010ff */
[----:B------:R-:W-:Y:S02]  /*4400*/  F2FP.BF16.F32.PACK_AB R14, R9, R6 ;  /* 0x00000006090e723e */ /* 0x000fe400000010ff */
[----:B------:R-:W-:Y:S01]  /*4410*/  F2FP.BF16.F32.PACK_AB R15, R11, R8 ;  /* 0x000000080b0f723e */ /* 0x000fe200000010ff */
[----:B------:R-:W-:Y:S06]  /*4420*/  @P0 BRA `(.L_x_52) ;  /* 0x0000000000040947 */ /* 0x000fec0003800000 */
[----:B------:R-:W-:-:S04]  /*4430*/  DEPBAR.LE SB0, 0x0 ;  /* 0x000080000000791a */ /* 0x000fc80000000000 */
.L_x_52:
[----:B------:R-:W-:Y:S05]  /*4440*/  WARPSYNC.ALL ;  /* 0x0000000000007948 */ /* 0x000fea0003800000 */
[----:B------:R-:W-:Y:S01]  /*4450*/  BAR.SYNC.DEFER_BLOCKING 0x1, 0x80 ;  /* 0x0042000000007b1d */ /* 0x000fe20000010000 */
[----:B------:R-:W-:-:S05]  /*4460*/  LEA R2, R2, R19, 0x1 ;  /* 0x0000001302027211 */ /* 0x000fca00078e08ff */
[----:B------:R-:W-:Y:S01]  /*4470*/  BSSY B0, `(.L_x_53) ;  /* 0x0000013000007945 */ /* 0x000fe20003800000 */
[----:B------:R1:W-:Y:S01]  /*4480*/  STSM.16.M88.4 [R2], R12 ;  /* 0x0000000c02007844 */ /* 0x0003e20000000200 */
[----:B------:R-:W-:Y:S01]  /*4490*/  @!PT LDS RZ, [RZ] ;  /* 0x00000000fffff984 */ /* 0x000fe20000000800 */
[----:B------:R-:W-:Y:S01]  /*44a0*/  @!PT LDS RZ, [RZ] ;  /* 0x00000000fffff984 */ /* 0x000fe20000000800 */
[----:B------:R-:W-:Y:S01]  /*44b0*/  @!PT LDS RZ, [RZ] ;  /* 0x00000000fffff984 */ /* 0x000fe20000000800 */
[----:B------:R-:W-:Y:S01]  /*44c0*/  @!PT LDS RZ, [RZ] ;  /* 0x00000000fffff984 */ /* 0x000fe20000000800 */
[----:B------:R2:W-:Y:S06]  /*44d0*/  MEMBAR.ALL.CTA ;  /* 0x0000000000007992 */ /* 0x0005ec0000008000 */
[----:B--2---:R-:W2:Y:S02]  /*44e0*/  FENCE.VIEW.ASYNC.S ;  /* 0x00000000000073c6 */ /* 0x004ea40000000000 */
[----:B--2---:R-:W-:Y:S06]  /*44f0*/  BAR.SYNC.DEFER_BLOCKING 0x1, 0x80 ;  /* 0x0042000000007b1d */ /* 0x004fec0000010000 */
[----:B------:R-:W-:Y:S05]  /*4500*/  @P0 BRA `(.L_x_54) ;  /* 0x0000000000240947 */ /* 0x000fea0003800000 */
[----:B------:R-:W-:Y:S01]  /*4510*/  S2UR UR44, SR_CTAID.Z ;  /* 0x00000000002c79c3 */ /* 0x000fe20000002700 */
[----:B------:R-:W-:Y:S01]  /*4520*/  ULDC.64 UR4, c[0x0][0x198] ;  /* 0x0000660000047ab9 */ /* 0x000fe20000000a00 */
[----:B------:R-:W-:Y:S01]  /*4530*/  R2UR UR40, R19 ;  /* 0x00000000132872ca */ /* 0x000fe200000e0000 */
[----:B------:R-:W-:Y:S01]  /*4540*/  UIADD3 UR4, UP0, UR4, 0x670, URZ ;  /* 0x0000067004047890 */ /* 0x000fe2000ff1e03f */
[----:B------:R-:W-:-:S03]  /*4550*/  UMOV UR41, URZ ;  /* 0x0000003f00297c82 */ /* 0x000fc60008000000 */
[----:B------:R-:W-:Y:S01]  /*4560*/  UIADD3.X UR5, URZ, UR5, URZ, UP0, !UPT ;  /* 0x000000053f057290 */ /* 0x000fe200087fe43f */
[----:B------:R-:W2:Y:S08]  /*4570*/  S2UR UR43, SR_CTAID.Y ;  /* 0x00000000002b79c3 */ /* 0x000eb00000002600 */
[----:B--2---:R2:W-:Y:S02]  /*4580*/  UTMASTG.4D [UR40], [UR4] ;  /* 0x00000028040073b5 */ /* 0x0045e40008018000 */
[----:B--2---:R0:W-:Y:S02]  /*4590*/  UTMACMDFLUSH ;  /* 0x00000000000079b7 */ /* 0x0041e40000000000 */
.L_x_54:
[----:B------:R-:W-:Y:S05]  /*45a0*/  BSYNC B0 ;  /* 0x0000000000007941 */ /* 0x000fea0003800000 */
.L_x_53:
[----:B------:R-:W-:Y:S01]  /*45b0*/  UIADD3 UR36, UR36, -0x1, URZ ;  /* 0xffffffff24247890 */ /* 0x000fe2000fffe03f */
[----:B------:R-:W-:-:S04]  /*45c0*/  DEPBAR.LE SB0, 0x0 ;  /* 0x000080000000791a */ /* 0x000fc80000000000 */
[----:B------:R-:W-:-:S04]  /*45d0*/  USHF.L.U32 UR4, UR36, 0x3, URZ ;  /* 0x0000000324047899 */ /* 0x000fc8000800063f */
[----:B------:R-:W-:-:S04]  /*45e0*/  ULOP3.LUT UR4, UR4, 0x8, URZ, 0xe2, !UPT ;  /* 0x0000000804047892 */ /* 0x000fc8000f8ee23f */
[----:B------:R-:W-:-:S06]  /*45f0*/  ULOP3.LUT UR4, UR4, 0x18, URZ, 0x3c, !UPT ;  /* 0x0000001804047892 */ /* 0x000fcc000f8e3c3f */
[----:B------:R-:W-:-:S04]  /*4600*/  IMAD.U32 R0, RZ, RZ, UR4 ;  /* 0x00000004ff007e24 */ /* 0x000fc8000f8e00ff */
[----:B------:R-:W-:Y:S01]  /*4610*/  SYNCS.ARRIVE.TRANS64.A1T0 RZ, [R0+UR37+0x3890], RZ ;  /* 0x003890ff00ff79a7 */ /* 0x000fe20008100025 */
[----:B------:R-:W-:Y:S05]  /*4620*/  EXIT ;  /* 0x000000000000794d */ /* 0x000fea0003800000 */
.L_x_6:
[----:B------:R-:W-:-:S08]  /*4630*/  UISETP.NE.AND UP0, UPT, UR7, 0x1, UPT ;  /* 0x000000010700788c */ /* 0x000fd0000bf05270 */
[----:B------:R-:W1:-:S00]  /*4640*/  USETMAXREG.DEALLOC.CTAPOOL 0x18 ;  /* 0x00000018000079c8 */ /* 0x000e4000080e0500 */
[----:B------:R-:W-:-:S13]  /*4650*/  PLOP3.LUT P0, PT, PT, PT, UP0, 0x80, 0x0 ;  /* 0x000000000000781c */ /* 0x000fda0003f0f008 */
[----:B------:R-:W-:Y:S05]  /*4660*/  @P0 EXIT ;  /* 0x000000000000094d */ /* 0x000fea0003800000 */
[----:B------:R-:W2:Y:S01]  /*4670*/  S2UR UR11, SR_CTAID.X ;  /* 0x00000000000b79c3 */ /* 0x000ea20000002500 */
[----:B------:R-:W-:Y:S01]  /*4680*/  ELECT P3, URZ, PT ;  /* 0x00000000003f782f */ /* 0x000fe20003860000 */
[----:B------:R-:W-:Y:S01]  /*4690*/  BSSY B0, `(.L_x_55) ;  /* 0x0000029000007945 */ /* 0x000fe20003800000 */
[----:B-1----:R-:W-:Y:S01]  /*46a0*/  IMAD.MOV.U32 R0, RZ, RZ, RZ ;  /* 0x000000ffff007224 */ /* 0x002fe200078e00ff */
[----:B------:R-:W-:Y:S01]  /*46b0*/  MOV R7, RZ ;  /* 0x000000ff00077202 */ /* 0x000fe20000000f00 */
[----:B------:R-:W-:-:S03]  /*46c0*/  IMAD.MOV.U32 R3, RZ, RZ, RZ ;  /* 0x000000ffff037224 */ /* 0x000fc600078e00ff */
[----:B------:R-:W1:Y:S08]  /*46d0*/  S2UR UR20, SR_CTAID.Y ;  /* 0x00000000001479c3 */ /* 0x000e700000002600 */
[----:B------:R-:W3:Y:S01]  /*46e0*/  S2UR UR21, SR_CTAID.Z ;  /* 0x00000000001579c3 */ /* 0x000ee20000002700 */
[----:B--2---:R-:W-:Y:S01]  /*46f0*/  USHF.L.U32 UR11, UR11, 0x7, URZ ;  /* 0x000000070b0b7899 */ /* 0x004fe2000800063f */
[----:B------:R-:W-:Y:S11]  /*4700*/  @!P3 BRA `(.L_x_56) ;  /* 0x000000000084b947 */ /* 0x000ff60003800000 */
[----:B------:R-:W2:Y:S01]  /*4710*/  S2R R3, SR_CgaCtaId ;  /* 0x0000000000037919 */ /* 0x000ea20000008800 */
[----:B------:R-:W-:Y:S01]  /*4720*/  MOV R2, 0x400 ;  /* 0x0000040000027802 */ /* 0x000fe20000000f00 */
[----:B------:R-:W-:-:S03]  /*4730*/  IMAD.MOV.U32 R4, RZ, RZ, 0x1 ;  /* 0x00000001ff047424 */ /* 0x000fc600078e00ff */
[----:B--2---:R-:W-:Y:S02]  /*4740*/  LEA R3, R3, R2, 0x18 ;  /* 0x0000000203037211 */ /* 0x004fe400078ec0ff */
[----:B------:R-:W-:-:S04]  /*4750*/  SHF.L.U32 R2, R4, 0x1f, RZ ;  /* 0x0000001f04027819 */ /* 0x000fc800000006ff */
[----:B------:R-:W2:Y:S02]  /*4760*/  SYNCS.PHASECHK.TRANS64.TRYWAIT P0, [R3+URZ+0x3860], R2 ;  /* 0x00386002030075a7 */ /* 0x000ea4000800017f */
[----:B--2---:R-:W-:Y:S05]  /*4770*/  @!P0 BRA `(.L_x_57) ;  /* 0x0000001000608947 */ /* 0x004fea0003800000 */
.L_x_93:
[----:B------:R-:W-:Y:S01]  /*4780*/  ULOP3.LUT UR4, UR6, 0x2, URZ, 0xfc, !UPT ;  /* 0x0000000206047892 */ /* 0x000fe2000f8efc3f */
[----:B--2---:R-:W-:-:S03]  /*4790*/  @P2 MOV R2, 0x800 ;  /* 0x0000080000022802 */ /* 0x004fc60000000f00 */
[----:B------:R-:W-:Y:S01]  /*47a0*/  UPRMT UR4, UR4, 0x9910, URZ ;  /* 0x0000991004047896 */ /* 0x000fe2000800003f */
[----:B------:R2:W-:Y:S03]  /*47b0*/  @P2 SYNCS.ARRIVE.TRANS64 RZ, [R3+URZ+0x3850], R2 ;  /* 0x0038500203ff29a7 */ /* 0x0005e6000800003f */
[----:B------:R-:W-:-:S06]  /*47c0*/  UISETP.NE.AND UP0, UPT, UR4, 0x2, UPT ;  /* 0x000000020400788c */ /* 0x000fcc000bf05270 */
[----:B------:R-:W-:-:S13]  /*47d0*/  PLOP3.LUT P0, PT, PT, PT, UP0, 0x80, 0x0 ;  /* 0x000000000000781c */ /* 0x000fda0003f0f008 */
[----:B--2---:R-:W-:Y:S05]  /*47e0*/  @P0 BRA `(.L_x_58) ;  /* 0x0000000000040947 */ /* 0x004fea0003800000 */
[----:B-1-3--:R-:W-:Y:S01]  /*47f0*/  BPT.TRAP 0x1 ;  /* 0x000000040000795c */ /* 0x00afe20000300000 */
.L_x_58:
[----:B------:R-:W-:-:S04]  /*4800*/  LOP3.LUT P0, RZ, R6, 0x1f, RZ, 0xc0, !PT ;  /* 0x0000001f06ff7812 */ /* 0x000fc8000780c0ff */
[----:B------:R-:W-:-:S13]  /*4810*/  PLOP3.LUT P0, PT, P0, P2, PT, 0x2a, 0x0 ;  /* 0x000000000000781c */ /* 0x000fda0000704572 */
[----:B------:R-:W-:Y:S05]  /*4820*/  @P0 BRA `(.L_x_59) ;  /* 0x0000000000040947 */ /* 0x000fea0003800000 */
[----:B-1-3--:R-:W-:Y:S01]  /*4830*/  BPT.TRAP 0x1 ;  /* 0x000000040000795c */ /* 0x00afe20000300000 */
.L_x_59:
[----:B------:R-:W-:Y:S01]  /*4840*/  R2UR UR8, R3 ;  /* 0x00000000030872ca */ /* 0x000fe200000e0000 */
[----:B------:R-:W-:Y:S01]  /*4850*/  ULDC.64 UR4, c[0x0][0x198] ;  /* 0x0000660000047ab9 */ /* 0x000fe20000000a00 */
[----:B------:R-:W-:Y:S01]  /*4860*/  UMOV UR14, 0x0 ;  /* 0x00000000000e7882 */ /* 0x000fe20000000000 */
[----:B------:R-:W-:Y:S01]  /*4870*/  UIADD3 UR4, UP0, UR4, 0xf0, URZ ;  /* 0x000000f004047890 */ /* 0x000fe2000ff1e03f */
[----:B------:R-:W-:Y:S01]  /*4880*/  IMAD.MOV.U32 R3, RZ, RZ, 0x1 ;  /* 0x00000001ff037424 */ /* 0x000fe200078e00ff */
[----:B------:R-:W-:Y:S01]  /*4890*/  UMOV UR15, 0x10000000 ;  /* 0x10000000000f7882 */ /* 0x000fe20000000000 */
[----:B------:R-:W-:Y:S01]  /*48a0*/  UMOV UR10, URZ ;  /* 0x0000003f000a7c82 */ /* 0x000fe20008000000 */
[----:B------:R-:W-:Y:S01]  /*48b0*/  UIADD3.X UR5, URZ, UR5, URZ, UP0, !UPT ;  /* 0x000000053f057290 */ /* 0x000fe200087fe43f */
[----:B------:R-:W-:Y:S01]  /*48c0*/  IMAD.MOV.U32 R7, RZ, RZ, 0x40 ;  /* 0x00000040ff077424 */ /* 0x000fe200078e00ff */
[----:B-1----:R-:W-:Y:S01]  /*48d0*/  UMOV UR12, UR20 ;  /* 0x00000014000c7c82 */ /* 0x002fe20008000000 */
[----:B---3--:R-:W-:-:S03]  /*48e0*/  UMOV UR13, UR21 ;  /* 0x00000015000d7c82 */ /* 0x008fc60008000000 */
[----:B------:R-:W-:-:S09]  /*48f0*/  UIADD3 UR9, UR8, 0x3850, URZ ;  /* 0x0000385008097890 */ /* 0x000fd2000fffe03f */
[----:B------:R2:W-:Y:S02]  /*4900*/  UTMALDG.4D [UR8], [UR4], desc[UR14] ;  /* 0x00000e08040075b4 */ /* 0x0005e40008019000 */
[----:B--2---:R-:W-:Y:S01]  /*4910*/  NOP ;  /* 0x0000000000007918 */ /* 0x004fe20000000000 */
.L_x_56:
[----:B-1-3--:R-:W-:Y:S05]  /*4920*/  BSYNC B0 ;  /* 0x0000000000007941 */ /* 0x00afea0003800000 */
.L_x_55:
[----:B------:R-:W1:Y:S01]  /*4930*/  LDC R2, c[0x0][0x28c] ;  /* 0x0000a300ff027b82 */ /* 0x000e620000000800 */
[----:B------:R-:W-:Y:S01]  /*4940*/  BSSY B0, `(.L_x_60) ;  /* 0x0000023000007945 */ /* 0x000fe20003800000 */
[----:B-1----:R-:W-:-:S13]  /*4950*/  ISETP.GT.AND P4, PT, R2, RZ, P3 ;  /* 0x000000ff0200720c */ /* 0x002fda0001f84270 */
[----:B------:R-:W-:Y:S05]  /*4960*/  @!P4 BRA `(.L_x_61) ;  /* 0x000000000080c947 */ /* 0x000fea0003800000 */
[----:B------:R-:W1:Y:S01]  /*4970*/  S2R R5, SR_CgaCtaId ;  /* 0x0000000000057919 */ /* 0x000e620000008800 */
[----:B------:R-:W-:-:S04]  /*4980*/  MOV R0, 0x400 ;  /* 0x0000040000007802 */ /* 0x000fc80000000f00 */
[----:B-1----:R-:W-:Y:S02]  /*4990*/  LEA R0, R5, R0, 0x18 ;  /* 0x0000000005007211 */ /* 0x002fe400078ec0ff */
[----:B------:R-:W-:-:S04]  /*49a0*/  MOV R5, 0x1 ;  /* 0x0000000100057802 */ /* 0x000fc80000000f00 */
[----:B------:R-:W-:-:S04]  /*49b0*/  SHF.L.U32 R5, R5, 0x1f, RZ ;  /* 0x0000001f05057819 */ /* 0x000fc800000006ff */
[----:B------:R-:W1:Y:S02]  /*49c0*/  SYNCS.PHASECHK.TRANS64.TRYWAIT P0, [R0+URZ+0x3828], R5 ;  /* 0x00382805000075a7 */ /* 0x000e64000800017f */
[----:B-1----:R-:W-:Y:S05]  /*49d0*/  @!P0 BRA `(.L_x_62) ;  /* 0x0000000c00dc8947 */ /* 0x002fea0003800000 */
.L_x_94:
[----:B------:R-:W-:Y:S01]  /*49e0*/  ULOP3.LUT UR4, UR6, 0x2, URZ, 0xfc, !UPT ;  /* 0x0000000206047892 */ /* 0x000fe2000f8efc3f */
[----:B-1----:R-:W-:-:S03]  /*49f0*/  @P2 IMAD.MOV.U32 R5, RZ, RZ, 0x800 ;  /* 0x00000800ff052424 */ /* 0x002fc600078e00ff */
[----:B------:R-:W-:Y:S01]  /*4a00*/  UPRMT UR4, UR4, 0x9910, URZ ;  /* 0x0000991004047896 */ /* 0x000fe2000800003f */
[----:B------:R1:W-:Y:S03]  /*4a10*/  @P2 SYNCS.ARRIVE.TRANS64 RZ, [R0+URZ+0x3800], R5 ;  /* 0x0038000500ff29a7 */ /* 0x0003e6000800003f */
[----:B------:R-:W-:-:S06]  /*4a20*/  UISETP.NE.AND UP0, UPT, UR4, 0x2, UPT ;  /* 0x000000020400788c */ /* 0x000fcc000bf05270 */
[----:B------:R-:W-:-:S13]  /*4a30*/  PLOP3.LUT P0, PT, PT, PT, UP0, 0x80, 0x0 ;  /* 0x000000000000781c */ /* 0x000fda0003f0f008 */
[----:B-1----:R-:W-:Y:S05]  /*4a40*/  @P0 BRA `(.L_x_63) ;  /* 0x0000000000040947 */ /* 0x002fea0003800000 */
[----:B------:R-:W-:Y:S01]  /*4a50*/  BPT.TRAP 0x1 ;  /* 0x000000040000795c */ /* 0x000fe20000300000 */
.L_x_63:
[----:B------:R-:W-:-:S04]  /*4a60*/  LOP3.LUT P0, RZ, R6, 0x1f, RZ, 0xc0, !PT ;  /* 0x0000001f06ff7812 */ /* 0x000fc8000780c0ff */
[----:B------:R-:W-:-:S13]  /*4a70*/  PLOP3.LUT P0, PT, P0, P2, PT, 0x2a, 0x0 ;  /* 0x000000000000781c */ /* 0x000fda0000704572 */
[----:B------:R-:W-:Y:S05]  /*4a80*/  @P0 BRA `(.L_x_64) ;  /* 0x0000000000040947 */ /* 0x000fea0003800000 */
[----:B------:R-:W-:Y:S01]  /*4a90*/  BPT.TRAP 0x1 ;  /* 0x000000040000795c */ /* 0x000fe20000300000 */
.L_x_64:
        /* <DEDUP_REMOVED lines=8> */
[----:B------:R-:W-:-:S05]  /*4b20*/  UMOV UR19, URZ ;  /* 0x0000003f00137c82 */ /* 0x000fca0008000000 */
[----:B------:R-:W-:Y:S02]  /*4b30*/  UIADD3 UR16, UR17, 0x1000, URZ ;  /* 0x0000100011107890 */ /* 0x000fe4000fffe03f */
[----:B------:R-:W-:-:S09]  /*4b40*/  UIADD3 UR17, UR17, 0x3800, URZ ;  /* 0x0000380011117890 */ /* 0x000fd2000fffe03f */
[----:B------:R1:W-:Y:S02]  /*4b50*/  UTMALDG.4D [UR16], [UR4], desc[UR8] ;  /* 0x00000810040075b4 */ /* 0x0003e40008019000 */
[----:B-1----:R-:W-:Y:S01]  /*4b60*/  NOP ;  /* 0x0000000000007918 */ /* 0x002fe20000000000 */
.L_x_61:
[----:B------:R-:W-:Y:S05]  /*4b70*/  BSYNC B0 ;  /* 0x0000000000007941 */ /* 0x000fea0003800000 */
.L_x_60:
[----:B------:R-:W-:Y:S04]  /*4b80*/  BSSY B0, `(.L_x_65) ;  /* 0x0000025000007945 */ /* 0x000fe80003800000 */
[----:B------:R-:W-:Y:S05]  /*4b90*/  @!P3 BRA `(.L_x_66) ;  /* 0x00000000008cb947 */ /* 0x000fea0003800000 */
[----:B------:R-:W1:Y:S01]  /*4ba0*/  S2R R5, SR_CgaCtaId ;  /* 0x0000000000057919 */ /* 0x000e620000008800 */
[----:B------:R-:W-:-:S04]  /*4bb0*/  MOV R4, 0x400 ;  /* 0x0000040000047802 */ /* 0x000fc80000000f00 */
[----:B-1----:R-:W-:Y:S02]  /*4bc0*/  LEA R8, R5, R4, 0x18 ;  /* 0x0000000405087211 */ /* 0x002fe400078ec0ff */
[----:B------:R-:W-:-:S03]  /*4bd0*/  MOV R5, 0x1 ;  /* 0x0000000100057802 */ /* 0x000fc60000000f00 */
[----:B------:R-:W-:Y:S01]  /*4be0*/  IMAD R4, R3, 0x8, R8 ;  /* 0x0000000803047824 */ /* 0x000fe200078e0208 */
[----:B------:R-:W-:-:S04]  /*4bf0*/  SHF.L.U32 R5, R5, 0x1f, RZ ;  /* 0x0000001f05057819 */ /* 0x000fc800000006ff */
[----:B------:R-:W1:Y:S02]  /*4c00*/  SYNCS.PHASECHK.TRANS64.TRYWAIT P0, [R4+URZ+0x3860], R5 ;  /* 0x00386005040075a7 */ /* 0x000e64000800017f */
[----:B-1----:R-:W-:Y:S05]  /*4c10*/  @!P0 BRA `(.L_x_67) ;  /* 0x0000000c00608947 */ /* 0x002fea0003800000 */
.L_x_95:
        /* <DEDUP_REMOVED lines=8> */
.L_x_68:
[----:B------:R-:W-:-:S04]  /*4ca0*/  LOP3.LUT P0, RZ, R6, 0x1f, RZ, 0xc0, !PT ;  /* 0x0000001f06ff7812 */ /* 0x000fc8000780c0ff */
[----:B------:R-:W-:-:S13]  /*4cb0*/  PLOP3.LUT P0, PT, P0, P2, PT, 0x2a, 0x0 ;  /* 0x000000000000781c */ /* 0x000fda0000704572 */
[----:B------:R-:W-:Y:S05]  /*4cc0*/  @P0 BRA `(.L_x_69) ;  /* 0x0000000000040947 */ /* 0x000fea0003800000 */
[----:B------:R-:W-:Y:S01]  /*4cd0*/  BPT.TRAP 0x1 ;  /* 0x000000040000795c */ /* 0x000fe20000300000 */
.L_x_69:
[----:B------:R-:W-:Y:S01]  /*4ce0*/  R2UR UR16, R3 ;  /* 0x00000000031072ca */ /* 0x000fe200000e0000 */
[----:B------:R-:W-:Y:S01]  /*4cf0*/  ULDC.64 UR8, c[0x0][0x198] ;  /* 0x0000660000087ab9 */ /* 0x000fe20000000a00 */
[----:B------:R-:W-:Y:S01]  /*4d00*/  R2UR UR4, R8 ;  /* 0x00000000080472ca */ /* 0x000fe200000e0000 */
[----:B------:R-:W-:Y:S01]  /*4d10*/  UIADD3 UR8, UP0, UR8, 0xf0, URZ ;  /* 0x000000f008087890 */ /* 0x000fe2000ff1e03f */
[----:B------:R-:W-:Y:S01]  /*4d20*/  R2UR UR19, R7 ;  /* 0x00000000071372ca */ /* 0x000fe200000e0000 */
[----:B------:R-:W-:Y:S01]  /*4d30*/  UMOV UR5, 0x10000000 ;  /* 0x1000000000057882 */ /* 0x000fe20000000000 */
[----:B------:R-:W-:Y:S01]  /*4d40*/  R2UR UR17, R4 ;  /* 0x00000000041172ca */ /* 0x000fe200000e0000 */
[----:B------:R-:W-:Y:S01]  /*4d50*/  UIADD3.X UR9, URZ, UR9, URZ, UP0, !UPT ;  /* 0x000000093f097290 */ /* 0x000fe200087fe43f */
[----:B------:R-:W-:-:S07]  /*4d60*/  UMOV UR18, URZ ;  /* 0x0000003f00127c82 */ /* 0x000fce0008000000 */
[----:B------:R-:W-:Y:S02]  /*4d70*/  ULEA UR16, UR16, UR4, 0xb ;  /* 0x0000000410107291 */ /* 0x000fe4000f8e583f */
[----:B------:R-:W-:Y:S02]  /*4d80*/  UIADD3 UR19, UR11, UR19, URZ ;  /* 0x000000130b137290 */ /* 0x000fe4000fffe03f */
[----:B------:R-:W-:Y:S01]  /*4d90*/  UIADD3 UR17, UR17, 0x3850, URZ ;  /* 0x0000385011117890 */ /* 0x000fe2000fffe03f */
[----:B------:R-:W-:-:S08]  /*4da0*/  UMOV UR4, 0x0 ;  /* 0x0000000000047882 */ /* 0x000fd00000000000 */
[----:B------:R1:W-:Y:S02]  /*4db0*/  UTMALDG.4D [UR16], [UR8], desc[UR4] ;  /* 0x00000410080075b4 */ /* 0x0003e40008019000 */
[----:B-1----:R-:W-:Y:S01]  /*4dc0*/  NOP ;  /* 0x0000000000007918 */ /* 0x002fe20000000000 */
.L_x_66:
[----:B------:R-:W-:Y:S05]  /*4dd0*/  BSYNC B0 ;  /* 0x0000000000007941 */ /* 0x000fea0003800000 */
.L_x_65:
[----:B------:R-:W-:Y:S01]  /*4de0*/  BSSY B0, `(.L_x_70) ;  /* 0x0000027000007945 */ /* 0x000fe20003800000 */
[----:B------:R-:W-:-:S03]  /*4df0*/  MOV R8, RZ ;  /* 0x000000ff00087202 */ /* 0x000fc60000000f00 */
[----:B------:R-:W-:Y:S05]  /*4e00*/  @!P4 BRA `(.L_x_71) ;  /* 0x000000000090c947 */ /* 0x000fea0003800000 */
[----:B------:R-:W1:Y:S01]  /*4e10*/  S2R R4, SR_CgaCtaId ;  /* 0x0000000000047919 */ /* 0x000e620000008800 */
[----:B------:R-:W-:-:S04]  /*4e20*/  MOV R3, 0x400 ;  /* 0x0000040000037802 */ /* 0x000fc80000000f00 */
[----:B-1----:R-:W-:Y:S01]  /*4e30*/  LEA R5, R4, R3, 0x18 ;  /* 0x0000000304057211 */ /* 0x002fe200078ec0ff */
[----:B------:R-:W-:-:S04]  /*4e40*/  IMAD.MOV.U32 R4, RZ, RZ, 0x1 ;  /* 0x00000001ff047424 */ /* 0x000fc800078e00ff */
[----:B------:R-:W-:Y:S01]  /*4e50*/  IMAD R3, R0, 0x8, R5 ;  /* 0x0000000800037824 */ /* 0x000fe200078e0205 */
[----:B------:R-:W-:-:S04]  /*4e60*/  SHF.L.U32 R4, R4, 0x1f, RZ ;  /* 0x0000001f04047819 */ /* 0x000fc800000006ff */
[----:B------:R-:W1:Y:S02]  /*4e70*/  SYNCS.PHASECHK.TRANS64.TRYWAIT P0, [R3+URZ+0x3828], R4 ;  /* 0x00382804030075a7 */ /* 0x000e64000800017f */
[----:B-1----:R-:W-:Y:S05]  /*4e80*/  @!P0 BRA `(.L_x_72) ;  /* 0x0000000800d88947 */ /* 0x002fea0003800000 */
.L_x_96:
[----:B------:R-:W-:Y:S01]  /*4e90*/  ULOP3.LUT UR4, UR6, 0x2, URZ, 0xfc, !UPT ;  /* 0x0000000206047892 */ /* 0x000fe2000f8efc3f */
[----:B-1----:R-:W-:-:S03]  /*4ea0*/  @P2 MOV R4, 0x800 ;  /* 0x0000080000042802 */ /* 0x002fc60000000f00 */
[----:B------:R-:W-:Y:S01]  /*4eb0*/  UPRMT UR4, UR4, 0x9910, URZ ;  /* 0x0000991004047896 */ /* 0x000fe2000800003f */
[----:B------:R1:W-:Y:S03]  /*4ec0*/  @P2 SYNCS.ARRIVE.TRANS64 RZ, [R3+URZ+0x3800], R4 ;  /* 0x0038000403ff29a7 */ /* 0x0003e6000800003f */
[----:B------:R-:W-:-:S06]  /*4ed0*/  UISETP.NE.AND UP0, UPT, UR4, 0x2, UPT ;  /* 0x000000020400788c */ /* 0x000fcc000bf05270 */
[----:B------:R-:W-:-:S13]  /*4ee0*/  PLOP3.LUT P0, PT, PT, PT, UP0, 0x80, 0x0 ;  /* 0x000000000000781c */ /* 0x000fda0003f0f008 */
[----:B-1----:R-:W-:Y:S05]  /*4ef0*/  @P0 BRA `(.L_x_73) ;  /* 0x0000000000040947 */ /* 0x002fea0003800000 */
[----:B------:R-:W-:Y:S01]  /*4f00*/  BPT.TRAP 0x1 ;  /* 0x000000040000795c */ /* 0x000fe20000300000 */
.L_x_73:
[----:B------:R-:W-:-:S04]  /*4f10*/  LOP3.LUT P0, RZ, R6, 0x1f, RZ, 0xc0, !PT ;  /* 0x0000001f06ff7812 */ /* 0x000fc8000780c0ff */
[----:B------:R-:W-:-:S13]  /*4f20*/  PLOP3.LUT P0, PT, P0, P2, PT, 0x2a, 0x0 ;  /* 0x000000000000781c */ /* 0x000fda0000704572 */
[----:B------:R-:W-:Y:S05]  /*4f30*/  @P0 BRA `(.L_x_74) ;  /* 0x0000000000040947 */ /* 0x000fea0003800000 */
[----:B------:R-:W-:Y:S01]  /*4f40*/  BPT.TRAP 0x1 ;  /* 0x000000040000795c */ /* 0x000fe20000300000 */
.L_x_74:
[C---:B------:R-:W-:Y:S01]  /*4f50*/  IMAD R5, R0.reuse, 0x800, R5 ;  /* 0x0000080000057824 */ /* 0x040fe200078e0205 */
[----:B------:R-:W-:Y:S01]  /*4f60*/  R2UR UR17, R3 ;  /* 0x00000000031172ca */ /* 0x000fe200000e0000 */
[----:B------:R-:W-:Y:S01]  /*4f70*/  ULDC.64 UR4, c[0x0][0x198] ;  /* 0x0000660000047ab9 */ /* 0x000fe20000000a00 */
[----:B------:R-:W-:Y:S01]  /*4f80*/  UMOV UR8, 0x0 ;  /* 0x0000000000087882 */ /* 0x000fe20000000000 */
[----:B------:R-:W-:Y:S01]  /*4f90*/  UIADD3 UR4, UP0, UR4, 0x2f0, URZ ;  /* 0x000002f004047890 */ /* 0x000fe2000ff1e03f */
[----:B------:R-:W-:Y:S01]  /*4fa0*/  R2UR UR16, R5 ;  /* 0x00000000051072ca */ /* 0x000fe200000e0000 */
[----:B------:R-:W-:Y:S01]  /*4fb0*/  UMOV UR9, 0x10000000 ;  /* 0x1000000000097882 */ /* 0x000fe20000000000 */
[----:B------:R-:W-:Y:S01]  /*4fc0*/  UMOV UR18, URZ ;  /* 0x0000003f00127c82 */ /* 0x000fe20008000000 */
[----:B------:R-:W-:Y:S01]  /*4fd0*/  UIADD3.X UR5, URZ, UR5, URZ, UP0, !UPT ;  /* 0x000000053f057290 */ /* 0x000fe200087fe43f */
[----:B------:R-:W-:Y:S01]  /*4fe0*/  VIADD R0, R0, 0x1 ;  /* 0x0000000100007836 */ /* 0x000fe20000000000 */
[----:B------:R-:W-:Y:S01]  /*4ff0*/  UMOV UR19, URZ ;  /* 0x0000003f00137c82 */ /* 0x000fe20008000000 */
[----:B------:R-:W-:-:S03]  /*5000*/  MOV R8, 0x1 ;  /* 0x0000000100087802 */ /* 0x000fc60000000f00 */
[----:B------:R-:W-:-:S04]  /*5010*/  UIADD3 UR17, UR17, 0x3800, URZ ;  /* 0x0000380011117890 */ /* 0x000fc8000fffe03f */
[----:B------:R-:W-:-:S09]  /*5020*/  UIADD3 UR16, UR16, 0x1000, URZ ;  /* 0x0000100010107890 */ /* 0x000fd2000fffe03f */
[----:B------:R1:W-:Y:S02]  /*5030*/  UTMALDG.4D [UR16], [UR4], desc[UR8] ;  /* 0x00000810040075b4 */ /* 0x0003e40008019000 */
[----:B-1----:R-:W-:Y:S01]  /*5040*/  NOP ;  /* 0x0000000000007918 */ /* 0x002fe20000000000 */
.L_x_71:
[----:B------:R-:W-:Y:S05]  /*5050*/  BSYNC B0 ;  /* 0x0000000000007941 */ /* 0x000fea0003800000 */
.L_x_70:
[----:B------:R-:W-:-:S13]  /*5060*/  ISETP.GE.AND P0, PT, R2, 0x41, PT ;  /* 0x000000410200780c */ /* 0x000fda0003f06270 */
[----:B------:R-:W-:Y:S05]  /*5070*/  @!P0 EXIT ;  /* 0x000000000000894d */ /* 0x000fea0003800000 */
[----:B------:R-:W-:Y:S01]  /*5080*/  VIADD R2, R2, 0x3f ;  /* 0x0000003f02027836 */ /* 0x000fe20000000000 */
[----:B------:R-:W-:Y:S01]  /*5090*/  LOP3.LUT P0, RZ, R6, 0x1f, RZ, 0xc0, !PT ;  /* 0x0000001f06ff7812 */ /* 0x000fe2000780c0ff */
[----:B------:R-:W-:Y:S03]  /*50a0*/  BSSY B0, `(.L_x_75) ;  /* 0x000005a000007945 */ /* 0x000fe60003800000 */
[----:B------:R-:W-:Y:S02]  /*50b0*/  SHF.R.S32.HI R3, RZ, 0x1f, R2 ;  /* 0x0000001fff037819 */ /* 0x000fe40000011402 */
[----:B------:R-:W-:Y:S02]  /*50c0*/  PLOP3.LUT P0, PT, P0, P2, PT, 0x2a, 0x0 ;  /* 0x000000000000781c */ /* 0x000fe40000704572 */
[----:B------:R-:W-:Y:S01]  /*50d0*/  LEA.HI R3, R3, R2, RZ, 0x6 ;  /* 0x0000000203037211 */ /* 0x000fe200078f30ff */
[----:B------:R-:W-:-:S03]  /*50e0*/  IMAD.U32 R2, RZ, RZ, UR6 ;  /* 0x00000006ff027e24 */ /* 0x000fc6000f8e00ff */
[----:B------:R-:W-:Y:S02]  /*50f0*/  SHF.R.S32.HI R3, RZ, 0x6, R3 ;  /* 0x00000006ff037819 */ /* 0x000fe40000011403 */
[----:B------:R-:W-:Y:S02]  /*5100*/  LOP3.LUT R2, R2, 0x2, RZ, 0xfc, !PT ;  /* 0x0000000202027812 */ /* 0x000fe400078efcff */
[----:B------:R-:W-:Y:S01]  /*5110*/  SHF.L.U32 R4, R3, 0x1, RZ ;  /* 0x0000000103047819 */ /* 0x000fe200000006ff */
[----:B------:R-:W-:-:S07]  /*5120*/  IMAD.MOV.U32 R3, RZ, RZ, 0x1 ;  /* 0x00000001ff037424 */ /* 0x000fce00078e00ff */
.L_x_86:
[----:B------:R-:W-:Y:S04]  /*5130*/  BSSY B1, `(.L_x_76) ;  /* 0x0000025000017945 */ /* 0x000fe80003800000 */
[----:B------:R-:W-:Y:S05]  /*5140*/  @!P3 BRA `(.L_x_77) ;  /* 0x00000000008cb947 */ /* 0x000fea0003800000 */
[----:B------:R-:W1:Y:S01]  /*5150*/  S2R R6, SR_CgaCtaId ;  /* 0x0000000000067919 */ /* 0x000e620000008800 */
[----:B------:R-:W-:-:S04]  /*5160*/  MOV R5, 0x400 ;  /* 0x0000040000057802 */ /* 0x000fc80000000f00 */
[----:B-1----:R-:W-:Y:S02]  /*5170*/  LEA R7, R6, R5, 0x18 ;  /* 0x0000000506077211 */ /* 0x002fe400078ec0ff */
[----:B------:R-:W-:-:S03]  /*5180*/  SHF.L.U32 R5, R3, 0x1f, RZ ;  /* 0x0000001f03057819 */ /* 0x000fc600000006ff */
[----:B------:R-:W-:-:S04]  /*5190*/  IMAD R6, R0, 0x8, R7 ;  /* 0x0000000800067824 */ /* 0x000fc800078e0207 */
[----:B------:R-:W1:Y:S02]  /*51a0*/  SYNCS.PHASECHK.TRANS64.TRYWAIT P4, [R6+URZ+0x3828], R5 ;  /* 0x00382805060075a7 */ /* 0x000e64000808017f */
[----:B-1----:R-:W-:Y:S05]  /*51b0*/  @!P4 BRA `(.L_x_78) ;  /* 0x000000080020c947 */ /* 0x002fea0003800000 */
.L_x_97:
[----:B-1----:R-:W-:-:S04]  /*51c0*/  @P2 MOV R5, 0x800 ;  /* 0x0000080000052802 */ /* 0x002fc80000000f00 */
[----:B------:R1:W-:Y:S02]  /*51d0*/  @P2 SYNCS.ARRIVE.TRANS64 RZ, [R6+URZ+0x3800], R5 ;  /* 0x0038000506ff29a7 */ /* 0x0003e4000800003f */
[----:B-1----:R-:W-:-:S04]  /*51e0*/  PRMT R5, R2, 0x9910, RZ ;  /* 0x0000991002057816 */ /* 0x002fc800000000ff */
[----:B------:R-:W-:-:S13]  /*51f0*/  ISETP.NE.AND P4, PT, R5, 0x2, PT ;  /* 0x000000020500780c */ /* 0x000fda0003f85270 */
[----:B------:R-:W-:Y:S05]  /*5200*/  @P4 BRA `(.L_x_79) ;  /* 0x0000000000044947 */ /* 0x000fea0003800000 */
[----:B------:R-:W-:Y:S01]  /*5210*/  BPT.TRAP 0x1 ;  /* 0x000000040000795c */ /* 0x000fe20000300000 */
.L_x_79:
[----:B------:R-:W-:Y:S05]  /*5220*/  @P0 BRA `(.L_x_80) ;  /* 0x0000000000040947 */ /* 0x000fea0003800000 */
[----:B------:R-:W-:Y:S01]  /*5230*/  BPT.TRAP 0x1 ;  /* 0x000000040000795c */ /* 0x000fe20000300000 */
.L_x_80:
[----:B------:R-:W-:Y:S01]  /*5240*/  IMAD R7, R0, 0x800, R7 ;  /* 0x0000080000077824 */ /* 0x000fe200078e0207 */
[----:B------:R-:W-:Y:S01]  /*5250*/  R2UR UR17, R6 ;  /* 0x00000000061172ca */ /* 0x000fe200000e0000 */
[----:B------:R-:W-:Y:S01]  /*5260*/  ULDC.64 UR4, c[0x0][0x198] ;  /* 0x0000660000047ab9 */ /* 0x000fe20000000a00 */
[----:B------:R-:W-:Y:S01]  /*5270*/  R2UR UR19, R8 ;  /* 0x00000000081372ca */ /* 0x000fe200000e0000 */
[----:B------:R-:W-:Y:S01]  /*5280*/  UIADD3 UR4, UP0, UR4, 0x1f0, URZ ;  /* 0x000001f004047890 */ /* 0x000fe2000ff1e03f */
[----:B------:R-:W-:Y:S01]  /*5290*/  R2UR UR16, R7 ;  /* 0x00000000071072ca */ /* 0x000fe200000e0000 */
[----:B------:R-:W-:Y:S01]  /*52a0*/  UMOV UR8, 0x0 ;  /* 0x0000000000087882 */ /* 0x000fe20000000000 */
[----:B------:R-:W-:Y:S01]  /*52b0*/  UMOV UR9, 0x10000000 ;  /* 0x1000000000097882 */ /* 0x000fe20000000000 */
[----:B------:R-:W-:Y:S01]  /*52c0*/  UIADD3.X UR5, URZ, UR5, URZ, UP0, !UPT ;  /* 0x000000053f057290 */ /* 0x000fe200087fe43f */
[----:B------:R-:W-:Y:S01]  /*52d0*/  VIADD R5, R0, 0x1 ;  /* 0x0000000100057836 */ /* 0x000fe20000000000 */
[----:B------:R-:W-:-:S04]  /*52e0*/  UMOV UR18, URZ ;  /* 0x0000003f00127c82 */ /* 0x000fc80008000000 */
[----:B------:R-:W-:Y:S01]  /*52f0*/  UIADD3 UR17, UR17, 0x3800, URZ ;  /* 0x0000380011117890 */ /* 0x000fe2000fffe03f */
[----:B------:R-:W-:Y:S01]  /*5300*/  ISETP.NE.AND P4, PT, R5, 0x5, PT ;  /* 0x000000050500780c */ /* 0x000fe20003f85270 */
[----:B------:R-:W-:Y:S02]  /*5310*/  USHF.L.U32 UR19, UR19, 0x6, URZ ;  /* 0x0000000613137899 */ /* 0x000fe4000800063f */
[----:B------:R-:W-:Y:S01]  /*5320*/  UIADD3 UR16, UR16, 0x1000, URZ ;  /* 0x0000100010107890 */ /* 0x000fe2000fffe03f */
[----:B------:R-:W-:-:S04]  /*5330*/  SEL R0, RZ, 0x1, P4 ;  /* 0x00000001ff007807 */ /* 0x000fc80002000000 */
[----:B------:R-:W-:Y:S02]  /*5340*/  LOP3.LUT R3, R3, R0, RZ, 0x3c, !PT ;  /* 0x0000000003037212 */ /* 0x000fe400078e3cff */
[----:B------:R-:W-:Y:S02]  /*5350*/  SEL R0, R5, RZ, P4 ;  /* 0x000000ff05007207 */ /* 0x000fe40002000000 */
[----:B------:R1:W-:Y:S02]  /*5360*/  UTMALDG.4D [UR16], [UR4], desc[UR8] ;  /* 0x00000810040075b4 */ /* 0x0003e40008019000 */
[----:B-1----:R-:W-:-:S03]  /*5370*/  NOP ;  /* 0x0000000000007918 */ /* 0x002fc60000000000 */
.L_x_77:
[----:B------:R-:W-:Y:S05]  /*5380*/  BSYNC B1 ;  /* 0x0000000000017941 */ /* 0x000fea0003800000 */
.L_x_76:
[----:B------:R-:W-:Y:S01]  /*5390*/  ISETP.LT.OR P4, PT, R4, 0x4, !P3 ;  /* 0x000000040400780c */ /* 0x000fe20005f81670 */
[----:B------:R-:W-:-:S12]  /*53a0*/  BSSY B1, `(.L_x_81) ;  /* 0x0000026000017945 */ /* 0x000fd80003800000 */
[----:B------:R-:W-:Y:S05]  /*53b0*/  @P4 BRA `(.L_x_82) ;  /* 0x0000000000904947 */ /* 0x000fea0003800000 */
[----:B------:R-:W1:Y:S01]  /*53c0*/  S2R R6, SR_CgaCtaId ;  /* 0x0000000000067919 */ /* 0x000e620000008800 */
[----:B------:R-:W-:Y:S02]  /*53d0*/  MOV R5, 0x400 ;  /* 0x0000040000057802 */ /* 0x000fe40000000f00 */
[----:B------:R-:W-:Y:S02]  /*53e0*/  SHF.L.U32 R7, R3, 0x1f, RZ ;  /* 0x0000001f03077819 */ /* 0x000fe400000006ff */
[----:B-1----:R-:W-:-:S04]  /*53f0*/  LEA R5, R6, R5, 0x18 ;  /* 0x0000000506057211 */ /* 0x002fc800078ec0ff */
[----:B------:R-:W-:-:S04]  /*5400*/  LEA R6, R0, R5, 0x3 ;  /* 0x0000000500067211 */ /* 0x000fc800078e18ff */
[----:B------:R-:W1:Y:S02]  /*5410*/  SYNCS.PHASECHK.TRANS64.TRYWAIT P4, [R6+URZ+0x3828], R7 ;  /* 0x00382807060075a7 */ /* 0x000e64000808017f */
[----:B-1----:R-:W-:Y:S05]  /*5420*/  @!P4 BRA `(.L_x_83) ;  /* 0x000000040098c947 */ /* 0x002fea0003800000 */
.L_x_98:
[----:B-1----:R-:W-:-:S04]  /*5430*/  @P1 IMAD.MOV.U32 R7, RZ, RZ, 0x800 ;  /* 0x00000800ff071424 */ /* 0x002fc800078e00ff */
[----:B------:R1:W-:Y:S02]  /*5440*/  @P1 SYNCS.ARRIVE.TRANS64 RZ, [R6+URZ+0x3800], R7 ;  /* 0x0038000706ff19a7 */ /* 0x0003e4000800003f */
[----:B-1----:R-:W-:-:S04]  /*5450*/  PRMT R7, R2, 0x9910, RZ ;  /* 0x0000991002077816 */ /* 0x002fc800000000ff */
[----:B------:R-:W-:-:S13]  /*5460*/  ISETP.NE.AND P4, PT, R7, 0x2, PT ;  /* 0x000000020700780c */ /* 0x000fda0003f85270 */
[----:B------:R-:W-:Y:S05]  /*5470*/  @P4 BRA `(.L_x_84) ;  /* 0x0000000000044947 */ /* 0x000fea0003800000 */
[----:B------:R-:W-:Y:S01]  /*5480*/  BPT.TRAP 0x1 ;  /* 0x000000040000795c */ /* 0x000fe20000300000 */
.L_x_84:
[----:B------:R-:W-:Y:S05]  /*5490*/  @P0 BRA `(.L_x_85) ;  /* 0x0000000000040947 */ /* 0x000fea0003800000 */
[----:B------:R-:W-:Y:S01]  /*54a0*/  BPT.TRAP 0x1 ;  /* 0x000000040000795c */ /* 0x000fe20000300000 */
.L_x_85:
        /* <DEDUP_REMOVED lines=9> */
[----:B------:R-:W-:Y:S01]  /*5540*/  IADD3 R0, R0, 0x1, RZ ;  /* 0x0000000100007810 */ /* 0x000fe20007ffe0ff */
[----:B------:R-:W-:Y:S01]  /*5550*/  UMOV UR18, URZ ;  /* 0x0000003f00127c82 */ /* 0x000fe20008000000 */
[----:B------:R-:W-:-:S02]  /*5560*/  VIADD R8, R8, 0x1 ;  /* 0x0000000108087836 */ /* 0x000fc40000000000 */
[C---:B------:R-:W-:Y:S01]  /*5570*/  ISETP.NE.AND P4, PT, R0.reuse, 0x5, PT ;  /* 0x000000050000780c */ /* 0x040fe20003f85270 */
[----:B------:R-:W-:Y:S02]  /*5580*/  UIADD3 UR17, UR17, 0x3800, URZ ;  /* 0x0000380011117890 */ /* 0x000fe4000fffe03f */
[----:B------:R-:W-:Y:S01]  /*5590*/  USHF.L.U32 UR19, UR19, 0x6, URZ ;  /* 0x0000000613137899 */ /* 0x000fe2000800063f */
[----:B------:R-:W-:Y:S01]  /*55a0*/  SEL R6, RZ, 0x1, P4 ;  /* 0x00000001ff067807 */ /* 0x000fe20002000000 */
[----:B------:R-:W-:Y:S01]  /*55b0*/  UIADD3 UR16, UR16, 0x1000, URZ ;  /* 0x0000100010107890 */ /* 0x000fe2000fffe03f */
[----:B------:R-:W-:Y:S02]  /*55c0*/  SEL R0, R0, RZ, P4 ;  /* 0x000000ff00007207 */ /* 0x000fe40002000000 */
[----:B------:R-:W-:-:S06]  /*55d0*/  LOP3.LUT R3, R3, R6, RZ, 0x3c, !PT ;  /* 0x0000000603037212 */ /* 0x000fcc00078e3cff */
[----:B------:R1:W-:Y:S02]  /*55e0*/  UTMALDG.4D [UR16], [UR4], desc[UR8] ;  /* 0x00000810040075b4 */ /* 0x0003e40008019000 */
[----:B-1----:R-:W-:Y:S01]  /*55f0*/  NOP ;  /* 0x0000000000007918 */ /* 0x002fe20000000000 */
.L_x_82:
[----:B------:R-:W-:Y:S05]  /*5600*/  BSYNC B1 ;  /* 0x0000000000017941 */ /* 0x000fea0003800000 */
.L_x_81:
[C---:B------:R-:W-:Y:S01]  /*5610*/  ISETP.GT.AND P4, PT, R4.reuse, 0x4, PT ;  /* 0x000000040400780c */ /* 0x040fe20003f84270 */
[----:B------:R-:W-:-:S12]  /*5620*/  VIADD R4, R4, 0xfffffffe ;  /* 0xfffffffe04047836 */ /* 0x000fd80000000000 */
[----:B------:R-:W-:Y:S05]  /*5630*/  @P4 BRA `(.L_x_86) ;  /* 0xfffffff800bc4947 */ /* 0x000fea000383ffff */
[----:B------:R-:W-:Y:S05]  /*5640*/  BSYNC B0 ;  /* 0x0000000000007941 */ /* 0x000fea0003800000 */
.L_x_75:
[----:B------:R-:W-:Y:S05]  /*5650*/  EXIT ;  /* 0x000000000000794d */ /* 0x000fea0003800000 */
.L_x_15:
[----:B--2---:R-:W-:-:S04]  /*5660*/  MOV R3, UR6 ;  /* 0x0000000600037c02 */ /* 0x004fc80008000f00 */
[----:B------:R2:W3:Y:S03]  /*5670*/  SYNCS.PHASECHK.TRANS64.TRYWAIT P1, [R3+URZ+0x3850], R0 ;  /* 0x00385000030075a7 */ /* 0x0004e6000802017f */
[----:B---3--:R-:W-:Y:S05]  /*5680*/  @!P1 NANOSLEEP.SYNCS 0x989680 ;  /* 0x009896800000995d */ /* 0x008fea0003900000 */
[----:B------:R-:W3:Y:S02]  /*5690*/  @!P1 SYNCS.PHASECHK.TRANS64 P1, [R3+URZ+0x3850], R0 ;  /* 0x00385000030095a7 */ /* 0x000ee4000802007f */
[----:B---3--:R-:W-:Y:S05]  /*56a0*/  @!P1 BRA `(.L_x_15) ;  /* 0xfffffffc00ec9947 */ /* 0x008fea000383ffff */
[----:B------:R-:W-:Y:S05]  /*56b0*/  BRA `(.L_x_87) ;  /* 0xffffffb400947947 */ /* 0x000fea000383ffff */
.L_x_17:
[----:B--2---:R-:W-:-:S04]  /*56c0*/  IMAD.U32 R3, RZ, RZ, UR37 ;  /* 0x00000025ff037e24 */ /* 0x004fc8000f8e00ff */
[----:B------:R2:W3:Y:S03]  /*56d0*/  SYNCS.PHASECHK.TRANS64.TRYWAIT P1, [R3+URZ+0x3800], R56 ;  /* 0x00380038030075a7 */ /* 0x0004e6000802017f */
[----:B---3--:R-:W-:Y:S05]  /*56e0*/  @!P1 NANOSLEEP.SYNCS 0x989680 ;  /* 0x009896800000995d */ /* 0x008fea0003900000 */
[----:B------:R-:W3:Y:S02]  /*56f0*/  @!P1 SYNCS.PHASECHK.TRANS64 P1, [R3+URZ+0x3800], R56 ;  /* 0x00380038030095a7 */ /* 0x000ee4000802007f */
[----:B---3--:R-:W-:Y:S05]  /*5700*/  @!P1 BRA `(.L_x_17) ;  /* 0xfffffffc00ec9947 */ /* 0x008fea000383ffff */
[----:B------:R-:W-:Y:S05]  /*5710*/  BRA `(.L_x_88) ;  /* 0xffffffb400987947 */ /* 0x000fea000383ffff */
.L_x_18:
[----:B--2---:R-:W-:-:S04]  /*5720*/  IMAD.U32 R3, RZ, RZ, UR10 ;  /* 0x0000000aff037e24 */ /* 0x004fc8000f8e00ff */
[----:B------:R2:W3:Y:S03]  /*5730*/  SYNCS.PHASECHK.TRANS64.TRYWAIT P1, [R3+URZ], R0 ;  /* 0x00000000030075a7 */ /* 0x0004e6000802017f */
[----:B---3--:R-:W-:Y:S05]  /*5740*/  @!P1 NANOSLEEP.SYNCS 0x989680 ;  /* 0x009896800000995d */ /* 0x008fea0003900000 */
[----:B------:R-:W3:Y:S02]  /*5750*/  @!P1 SYNCS.PHASECHK.TRANS64 P1, [R3+URZ], R0 ;  /* 0x00000000030095a7 */ /* 0x000ee4000802007f */
[----:B---3--:R-:W-:Y:S05]  /*5760*/  @!P1 BRA `(.L_x_18) ;  /* 0xfffffffc00ec9947 */ /* 0x008fea000383ffff */
[----:B------:R-:W-:Y:S05]  /*5770*/  BRA `(.L_x_89) ;  /* 0xffffffb4009c7947 */ /* 0x000fea000383ffff */
.L_x_20:
[----:B-1----:R-:W-:-:S04]  /*5780*/  MOV R5, UR37 ;  /* 0x0000002500057c02 */ /* 0x002fc80008000f00 */
[----:B------:R1:W2:Y:S03]  /*5790*/  SYNCS.PHASECHK.TRANS64.TRYWAIT P1, [R5+URZ+0x3808], R56 ;  /* 0x00380838050075a7 */ /* 0x0002a6000802017f */
[----:B--2---:R-:W-:Y:S05]  /*57a0*/  @!P1 NANOSLEEP.SYNCS 0x989680 ;  /* 0x009896800000995d */ /* 0x004fea0003900000 */
[----:B------:R-:W2:Y:S02]  /*57b0*/  @!P1 SYNCS.PHASECHK.TRANS64 P1, [R5+URZ+0x3808], R56 ;  /* 0x00380838050095a7 */ /* 0x000ea4000802007f */
[----:B--2---:R-:W-:Y:S05]  /*57c0*/  @!P1 BRA `(.L_x_20) ;  /* 0xfffffffc00ec9947 */ /* 0x004fea000383ffff */
[----:B------:R-:W-:Y:S05]  /*57d0*/  BRA `(.L_x_90) ;  /* 0xffffffc400c07947 */ /* 0x000fea000383ffff */
.L_x_25:
[----:B-1----:R-:W-:-:S04]  /*57e0*/  IMAD.U32 R4, RZ, RZ, UR6 ;  /* 0x00000006ff047e24 */ /* 0x002fc8000f8e00ff */
[----:B------:R1:W2:Y:S03]  /*57f0*/  SYNCS.PHASECHK.TRANS64.TRYWAIT P2, [R4+URZ+0x3800], R3 ;  /* 0x00380003040075a7 */ /* 0x0002a6000804017f */
[----:B--2---:R-:W-:Y:S05]  /*5800*/  @!P2 NANOSLEEP.SYNCS 0x989680 ;  /* 0x009896800000a95d */ /* 0x004fea0003900000 */
[----:B------:R-:W2:Y:S02]  /*5810*/  @!P2 SYNCS.PHASECHK.TRANS64 P2, [R4+URZ+0x3800], R3 ;  /* 0x003800030400a5a7 */ /* 0x000ea4000804007f */
[----:B--2---:R-:W-:Y:S05]  /*5820*/  @!P2 BRA `(.L_x_25) ;  /* 0xfffffffc00eca947 */ /* 0x004fea000383ffff */
[----:B------:R-:W-:Y:S05]  /*5830*/  BRA `(.L_x_91) ;  /* 0xffffffc8007c7947 */ /* 0x000fea000383ffff */
.L_x_29:
[----:B-1----:R-:W-:-:S04]  /*5840*/  IMAD.U32 R5, RZ, RZ, UR6 ;  /* 0x00000006ff057e24 */ /* 0x002fc8000f8e00ff */
[----:B------:R1:W2:Y:S03]  /*5850*/  SYNCS.PHASECHK.TRANS64.TRYWAIT P2, [R5+URZ+0x3800], R18 ;  /* 0x00380012050075a7 */ /* 0x0002a6000804017f */
[----:B--2---:R-:W-:Y:S05]  /*5860*/  @!P2 NANOSLEEP.SYNCS 0x989680 ;  /* 0x009896800000a95d */ /* 0x004fea0003900000 */
[----:B------:R-:W2:Y:S02]  /*5870*/  @!P2 SYNCS.PHASECHK.TRANS64 P2, [R5+URZ+0x3800], R18 ;  /* 0x003800120500a5a7 */ /* 0x000ea4000804007f */
[----:B--2---:R-:W-:Y:S05]  /*5880*/  @!P2 BRA `(.L_x_29) ;  /* 0xfffffffc00eca947 */ /* 0x004fea000383ffff */
[----:B------:R-:W-:Y:S05]  /*5890*/  BRA `(.L_x_28) ;  /* 0xffffffd800f87947 */ /* 0x000fea000383ffff */
.L_x_45:
[----:B-1----:R-:W-:-:S04]  /*58a0*/  MOV R3, UR4 ;  /* 0x0000000400037c02 */ /* 0x002fc80008000f00 */
[----:B------:R1:W2:Y:S03]  /*58b0*/  SYNCS.PHASECHK.TRANS64.TRYWAIT P0, [R3+URZ+0x3898], R0 ;  /* 0x00389800030075a7 */ /* 0x0002a6000800017f */
[----:B--2---:R-:W-:Y:S05]  /*58c0*/  @!P0 NANOSLEEP.SYNCS 0x989680 ;  /* 0x009896800000895d */ /* 0x004fea0003900000 */
[----:B------:R-:W2:Y:S02]  /*58d0*/  @!P0 SYNCS.PHASECHK.TRANS64 P0, [R3+URZ+0x3898], R0 ;  /* 0x00389800030085a7 */ /* 0x000ea4000800007f */
[----:B--2---:R-:W-:Y:S05]  /*58e0*/  @!P0 BRA `(.L_x_45) ;  /* 0xfffffffc00ec8947 */ /* 0x004fea000383ffff */
[----:B------:R-:W-:Y:S05]  /*58f0*/  BRA `(.L_x_92) ;  /* 0xffffffe400047947 */ /* 0x000fea000383ffff */
.L_x_57:
[----:B--2---:R2:W4:Y:S02]  /*5900*/  SYNCS.PHASECHK.TRANS64.TRYWAIT P0, [R3+URZ+0x3860], R2 ;  /* 0x00386002030075a7 */ /* 0x004524000800017f */
[----:B----4-:R-:W-:Y:S05]  /*5910*/  @!P0 NANOSLEEP.SYNCS 0x989680 ;  /* 0x009896800000895d */ /* 0x010fea0003900000 */
[----:B------:R-:W4:Y:S02]  /*5920*/  @!P0 SYNCS.PHASECHK.TRANS64 P0, [R3+URZ+0x3860], R2 ;  /* 0x00386002030085a7 */ /* 0x000f24000800007f */
[----:B----4-:R-:W-:Y:S05]  /*5930*/  @!P0 BRA `(.L_x_57) ;  /* 0xfffffffc00f08947 */ /* 0x010fea000383ffff */
[----:B------:R-:W-:Y:S05]  /*5940*/  BRA `(.L_x_93) ;  /* 0xffffffec008c7947 */ /* 0x000fea000383ffff */
.L_x_62:
[----:B-1----:R1:W2:Y:S02]  /*5950*/  SYNCS.PHASECHK.TRANS64.TRYWAIT P0, [R0+URZ+0x3828], R5 ;  /* 0x00382805000075a7 */ /* 0x0022a4000800017f */
[----:B--2---:R-:W-:Y:S05]  /*5960*/  @!P0 NANOSLEEP.SYNCS 0x989680 ;  /* 0x009896800000895d */ /* 0x004fea0003900000 */
[----:B------:R-:W2:Y:S02]  /*5970*/  @!P0 SYNCS.PHASECHK.TRANS64 P0, [R0+URZ+0x3828], R5 ;  /* 0x00382805000085a7 */ /* 0x000ea4000800007f */
[----:B--2---:R-:W-:Y:S05]  /*5980*/  @!P0 BRA `(.L_x_62) ;  /* 0xfffffffc00f08947 */ /* 0x004fea000383ffff */
[----:B------:R-:W-:Y:S05]  /*5990*/  BRA `(.L_x_94) ;  /* 0xfffffff000107947 */ /* 0x000fea000383ffff */
.L_x_67:
[----:B-1----:R1:W2:Y:S02]  /*59a0*/  SYNCS.PHASECHK.TRANS64.TRYWAIT P0, [R4+URZ+0x3860], R5 ;  /* 0x00386005040075a7 */ /* 0x0022a4000800017f */
[----:B--2---:R-:W-:Y:S05]  /*59b0*/  @!P0 NANOSLEEP.SYNCS 0x989680 ;  /* 0x009896800000895d */ /* 0x004fea0003900000 */
[----:B------:R-:W2:Y:S02]  /*59c0*/  @!P0 SYNCS.PHASECHK.TRANS64 P0, [R4+URZ+0x3860], R5 ;  /* 0x00386005040085a7 */ /* 0x000ea4000800007f */
[----:B--2---:R-:W-:Y:S05]  /*59d0*/  @!P0 BRA `(.L_x_67) ;  /* 0xfffffffc00f08947 */ /* 0x004fea000383ffff */
[----:B------:R-:W-:Y:S05]  /*59e0*/  BRA `(.L_x_95) ;  /* 0xfffffff0008c7947 */ /* 0x000fea000383ffff */
.L_x_72:
[----:B-1----:R1:W2:Y:S02]  /*59f0*/  SYNCS.PHASECHK.TRANS64.TRYWAIT P0, [R3+URZ+0x3828], R4 ;  /* 0x00382804030075a7 */ /* 0x0022a4000800017f */
[----:B--2---:R-:W-:Y:S05]  /*5a00*/  @!P0 NANOSLEEP.SYNCS 0x989680 ;  /* 0x009896800000895d */ /* 0x004fea0003900000 */
[----:B------:R-:W2:Y:S02]  /*5a10*/  @!P0 SYNCS.PHASECHK.TRANS64 P0, [R3+URZ+0x3828], R4 ;  /* 0x00382804030085a7 */ /* 0x000ea4000800007f */
[----:B--2---:R-:W-:Y:S05]  /*5a20*/  @!P0 BRA `(.L_x_72) ;  /* 0xfffffffc00f08947 */ /* 0x004fea000383ffff */
[----:B------:R-:W-:Y:S05]  /*5a30*/  BRA `(.L_x_96) ;  /* 0xfffffff400147947 */ /* 0x000fea000383ffff */
.L_x_78:
[----:B-1----:R1:W2:Y:S02]  /*5a40*/  SYNCS.PHASECHK.TRANS64.TRYWAIT P4, [R6+URZ+0x3828], R5 ;  /* 0x00382805060075a7 */ /* 0x0022a4000808017f */
[----:B--2---:R-:W-:Y:S05]  /*5a50*/  @!P4 NANOSLEEP.SYNCS 0x989680 ;  /* 0x009896800000c95d */ /* 0x004fea0003900000 */
[----:B------:R-:W2:Y:S02]  /*5a60*/  @!P4 SYNCS.PHASECHK.TRANS64 P4, [R6+URZ+0x3828], R5 ;  /* 0x003828050600c5a7 */ /* 0x000ea4000808007f */
[----:B--2---:R-:W-:Y:S05]  /*5a70*/  @!P4 BRA `(.L_x_78) ;  /* 0xfffffffc00f0c947 */ /* 0x004fea000383ffff */
[----:B------:R-:W-:Y:S05]  /*5a80*/  BRA `(.L_x_97) ;  /* 0xfffffff400cc7947 */ /* 0x000fea000383ffff */
.L_x_83:
[----:B-1----:R1:W2:Y:S02]  /*5a90*/  SYNCS.PHASECHK.TRANS64.TRYWAIT P4, [R6+URZ+0x3828], R7 ;  /* 0x00382807060075a7 */ /* 0x0022a4000808017f */
[----:B--2---:R-:W-:Y:S05]  /*5aa0*/  @!P4 NANOSLEEP.SYNCS 0x989680 ;  /* 0x009896800000c95d */ /* 0x004fea0003900000 */
[----:B------:R-:W2:Y:S02]  /*5ab0*/  @!P4 SYNCS.PHASECHK.TRANS64 P4, [R6+URZ+0x3828], R7 ;  /* 0x003828070600c5a7 */ /* 0x000ea4000808007f */
[----:B--2---:R-:W-:Y:S05]  /*5ac0*/  @!P4 BRA `(.L_x_83) ;  /* 0xfffffffc00f0c947 */ /* 0x004fea000383ffff */
[----:B------:R-:W-:Y:S05]  /*5ad0*/  BRA `(.L_x_98) ;  /* 0xfffffff800547947 */ /* 0x000fea000383ffff */
        .weak           $__internal_0_$__cuda_sm20_rcp_rn_f32_slowpath
        .type           $__internal_0_$__cuda_sm20_rcp_rn_f32_slowpath,@function
        .size           $__internal_0_$__cuda_sm20_rcp_rn_f32_slowpath,(.L_x_104 - $__internal_0_$__cuda_sm20_rcp_rn_f32_slowpath)
$__internal_0_$__cuda_sm20_rcp_rn_f32_slowpath:
[----:B------:R-:W-:Y:S01]  /*5ae0*/  IMAD.SHL.U32 R0, R2, 0x2, RZ ;  /* 0x0000000202007824 */ /* 0x000fe200078e00ff */
[----:B------:R-:W-:Y:S04]  /*5af0*/  BSSY B2, `(.L_x_99) ;  /* 0x0000030000027945 */ /* 0x000fe80003800000 */
[----:B------:R-:W-:-:S04]  /*5b00*/  SHF.R.U32.HI R16, RZ, 0x18, R0 ;  /* 0x00000018ff107819 */ /* 0x000fc80000011600 */
[----:B------:R-:W-:-:S13]  /*5b10*/  ISETP.NE.U32.AND P0, PT, R16, RZ, PT ;  /* 0x000000ff1000720c */ /* 0x000fda0003f05070 */
[----:B------:R-:W-:Y:S05]  /*5b20*/  @P0 BRA `(.L_x_100) ;  /* 0x0000000000280947 */ /* 0x000fea0003800000 */
[----:B------:R-:W-:-:S05]  /*5b30*/  IMAD.SHL.U32 R0, R2, 0x2, RZ ;  /* 0x0000000202007824 */ /* 0x000fca00078e00ff */
[----:B------:R-:W-:-:S13]  /*5b40*/  ISETP.NE.AND P0, PT, R0, RZ, PT ;  /* 0x000000ff0000720c */ /* 0x000fda0003f05270 */
[----:B------:R-:W-:Y:S01]  /*5b50*/  @P0 FFMA R6, R2, 1.84467440737095516160e+19, RZ ;  /* 0x5f80000002060823 */ /* 0x000fe200000000ff */
[----:B------:R-:W-:Y:S08]  /*5b60*/  @!P0 MUFU.RCP R5, R2 ;  /* 0x0000000200058308 */ /* 0x000ff00000001000 */
[----:B------:R-:W1:Y:S02]  /*5b70*/  @P0 MUFU.RCP R7, R6 ;  /* 0x0000000600070308 */ /* 0x000e640000001000 */
[----:B-1----:R-:W-:-:S04]  /*5b80*/  @P0 FFMA R0, R6, R7, -1 ;  /* 0xbf80000006000423 */ /* 0x002fc80000000007 */
[----:B------:R-:W-:-:S04]  /*5b90*/  @P0 FADD.FTZ R0, -R0, -RZ ;  /* 0x800000ff00000221 */ /* 0x000fc80000010100 */
[----:B------:R-:W-:-:S04]  /*5ba0*/  @P0 FFMA R0, R7, R0, R7 ;  /* 0x0000000007000223 */ /* 0x000fc80000000007 */
[----:B------:R-:W-:Y:S01]  /*5bb0*/  @P0 FFMA R5, R0, 1.84467440737095516160e+19, RZ ;  /* 0x5f80000000050823 */ /* 0x000fe200000000ff */
[----:B------:R-:W-:Y:S06]  /*5bc0*/  BRA `(.L_x_101) ;  /* 0x0000000000887947 */ /* 0x000fec0003800000 */
.L_x_100:
[----:B------:R-:W-:-:S04]  /*5bd0*/  IADD3 R17, R16, -0xfd, RZ ;  /* 0xffffff0310117810 */ /* 0x000fc80007ffe0ff */
[----:B------:R-:W-:-:S13]  /*5be0*/  ISETP.GT.U32.AND P0, PT, R17, 0x1, PT ;  /* 0x000000011100780c */ /* 0x000fda0003f04070 */
[----:B------:R-:W-:Y:S05]  /*5bf0*/  @P0 BRA `(.L_x_102) ;  /* 0x0000000000780947 */ /* 0x000fea0003800000 */
[----:B------:R-:W-:Y:S01]  /*5c00*/  LOP3.LUT R0, R2, 0x7fffff, RZ, 0xc0, !PT ;  /* 0x007fffff02007812 */ /* 0x000fe200078ec0ff */
[----:B------:R-:W-:-:S03]  /*5c10*/  IMAD.MOV.U32 R12, RZ, RZ, 0x3 ;  /* 0x00000003ff0c7424 */ /* 0x000fc600078e00ff */
[----:B------:R-:W-:Y:S02]  /*5c20*/  LOP3.LUT R0, R0, 0x3f800000, RZ, 0xfc, !PT ;  /* 0x3f80000000007812 */ /* 0x000fe400078efcff */
[----:B------:R-:W-:Y:S02]  /*5c30*/  SHF.L.U32 R12, R12, R17, RZ ;  /* 0x000000110c0c7219 */ /* 0x000fe400000006ff */
[----:B------:R-:W1:Y:S02]  /*5c40*/  MUFU.RCP R5, R0 ;  /* 0x0000000000057308 */ /* 0x000e640000001000 */
[----:B-1----:R-:W-:-:S04]  /*5c50*/  FFMA R6, R0, R5, -1 ;  /* 0xbf80000000067423 */ /* 0x002fc80000000005 */
[----:B------:R-:W-:-:S04]  /*5c60*/  FADD.FTZ R6, -R6, -RZ ;  /* 0x800000ff06067221 */ /* 0x000fc80000010100 */
[CCC-:B------:R-:W-:Y:S01]  /*5c70*/  FFMA.RM R7, R5.reuse, R6.reuse, R5.reuse ;  /* 0x0000000605077223 */ /* 0x1c0fe20000004005 */
[----:B------:R-:W-:-:S04]  /*5c80*/  FFMA.RP R6, R5, R6, R5 ;  /* 0x0000000605067223 */ /* 0x000fc80000008005 */
[C---:B------:R-:W-:Y:S02]  /*5c90*/  LOP3.LUT R5, R7.reuse, 0x7fffff, RZ, 0xc0, !PT ;  /* 0x007fffff07057812 */ /* 0x040fe400078ec0ff */
[----:B------:R-:W-:Y:S02]  /*5ca0*/  FSETP.NEU.FTZ.AND P0, PT, R7, R6, PT ;  /* 0x000000060700720b */ /* 0x000fe40003f1d000 */
[----:B------:R-:W-:Y:S02]  /*5cb0*/  LOP3.LUT R5, R5, 0x800000, RZ, 0xfc, !PT ;  /* 0x0080000005057812 */ /* 0x000fe400078efcff */
[----:B------:R-:W-:Y:S02]  /*5cc0*/  SEL R6, RZ, 0xffffffff, !P0 ;  /* 0xffffffffff067807 */ /* 0x000fe40004000000 */
[----:B------:R-:W-:-:S03]  /*5cd0*/  LOP3.LUT R12, R12, R5, RZ, 0xc0, !PT ;  /* 0x000000050c0c7212 */ /* 0x000fc600078ec0ff */
[----:B------:R-:W-:Y:S01]  /*5ce0*/  IMAD.MOV R6, RZ, RZ, -R6 ;  /* 0x000000ffff067224 */ /* 0x000fe200078e0a06 */
[----:B------:R-:W-:-:S04]  /*5cf0*/  SHF.R.U32.HI R12, RZ, R17, R12 ;  /* 0x00000011ff0c7219 */ /* 0x000fc8000001160c */
[----:B------:R-:W-:Y:S02]  /*5d00*/  LOP3.LUT P1, RZ, R6, R17, R5, 0xf8, !PT ;  /* 0x0000001106ff7212 */ /* 0x000fe4000782f805 */
[C---:B------:R-:W-:Y:S02]  /*5d10*/  LOP3.LUT P0, RZ, R12.reuse, 0x1, RZ, 0xc0, !PT ;  /* 0x000000010cff7812 */ /* 0x040fe4000780c0ff */
[----:B------:R-:W-:-:S04]  /*5d20*/  LOP3.LUT P2, RZ, R12, 0x2, RZ, 0xc0, !PT ;  /* 0x000000020cff7812 */ /* 0x000fc8000784c0ff */
[----:B------:R-:W-:Y:S02]  /*5d30*/  PLOP3.LUT P0, PT, P0, P1, P2, 0xe0, 0x0 ;  /* 0x000000000000781c */ /* 0x000fe40000703c20 */
[----:B------:R-:W-:Y:S02]  /*5d40*/  LOP3.LUT P1, RZ, R2, 0x7fffff, RZ, 0xc0, !PT ;  /* 0x007fffff02ff7812 */ /* 0x000fe4000782c0ff */
[----:B------:R-:W-:-:S04]  /*5d50*/  SEL R0, RZ, 0x1, !P0 ;  /* 0x00000001ff007807 */ /* 0x000fc80004000000 */
[----:B------:R-:W-:-:S04]  /*5d60*/  IADD3 R0, -R0, RZ, RZ ;  /* 0x000000ff00007210 */ /* 0x000fc80007ffe1ff */
[----:B------:R-:W-:Y:S01]  /*5d70*/  ISETP.GE.AND P0, PT, R0, RZ, PT ;  /* 0x000000ff0000720c */ /* 0x000fe20003f06270 */
[----:B------:R-:W-:-:S05]  /*5d80*/  VIADD R0, R16, 0xffffff04 ;  /* 0xffffff0410007836 */ /* 0x000fca0000000000 */
[----:B------:R-:W-:-:S07]  /*5d90*/  SHF.R.U32.HI R5, RZ, R0, R5 ;  /* 0x00000000ff057219 */ /* 0x000fce0000011605 */
[----:B------:R-:W-:-:S05]  /*5da0*/  @!P0 VIADD R5, R5, 0x1 ;  /* 0x0000000105058836 */ /* 0x000fca0000000000 */
[----:B------:R-:W-:-:S04]  /*5db0*/  @!P1 SHF.L.U32 R5, R5, 0x1, RZ ;  /* 0x0000000105059819 */ /* 0x000fc800000006ff */
[----:B------:R-:W-:Y:S01]  /*5dc0*/  LOP3.LUT R5, R5, 0x80000000, R2, 0xf8, !PT ;  /* 0x8000000005057812 */ /* 0x000fe200078ef802 */
[----:B------:R-:W-:Y:S06]  /*5dd0*/  BRA `(.L_x_101) ;  /* 0x0000000000047947 */ /* 0x000fec0003800000 */
.L_x_102:
[----:B------:R1:W2:Y:S02]  /*5de0*/  MUFU.RCP R5, R2 ;  /* 0x0000000200057308 */ /* 0x0002a40000001000 */
.L_x_101:
[----:B------:R-:W-:Y:S05]  /*5df0*/  BSYNC B2 ;  /* 0x0000000000027941 */ /* 0x000fea0003800000 */
.L_x_99:
[----:B------:R-:W-:Y:S01]  /*5e00*/  IMAD.MOV.U32 R6, RZ, RZ, R13 ;  /* 0x000000ffff067224 */ /* 0x000fe200078e000d */
[----:B------:R-:W-:-:S04]  /*5e10*/  MOV R7, 0x0 ;  /* 0x0000000000077802 */ /* 0x000fc80000000f00 */
[----:B-12---:R-:W-:Y:S05]  /*5e20*/  RET.REL.NODEC R6 `(_ZN7cutlass13device_kernelINS_4fmha6kernel28FmhaKernelTmaWarpSpecializedINS1_10collective30FmhaMainloopTmaWarpSpecializedINS_10bfloat16_tEffN4cute5tupleIJNS7_1CILi128EEENS9_ILi64EEENS9_ILi16EEEEEENS8_IJiNS9_ILi1EEENS8_IJiiEEEEEESG_SG_NS4_13DefaultFusionEJEEENS4_15FmhaFwdEpilogueIS6_fNS8_IJSB_SC_SB_EEEEENS2_23IndividualTileSchedulerEJEEEEEvNT_6ParamsE) ;  /* 0xffffffa006747950 */ /* 0x006fea0003c3ffff */
.L_x_103:
[----:B------:R-:W-:-:S00]  /*5e30*/  BRA `(.L_x_103) ;  /* 0xfffffffc00fc7947 */ /* 0x000fc0000383ffff */
[----:B------:R-:W-:-:S00]  /*5e40*/  NOP ;  /* 0x0000000000007918 */ /* 0x000fc00000000000 */
        /* <DEDUP_REMOVED lines=11> */
.L_x_104:


//--------------------- .nv.global.init           --------------------------
	.section	.nv.global.init,"aw",@progbits
.nv.global.init:
	.type		$str$24,@object
	.size		$str$24,($str$25 - $str$24)
$str$24:
        /*0000*/ 	.byte	0x28, 0x61, 0x64, 0x64, 0x72, 0x65, 0x73, 0x73, 0x20, 0x26, 0x20, 0x6d, 0x61, 0x73, 0x6b, 0x29
        /*0010*/ 	.byte	0x20, 0x3d, 0x3d, 0x20, 0x30, 0x00
	.type		$str$25,@object
	.size		$str$25,(__unnamed_1 - $str$25)
$str$25:
        /*0016*/ 	.byte	0x2f, 0x74, 0x6d, 0x70, 0x2f, 0x63, 0x75, 0x74, 0x6c, 0x61, 0x73, 0x73, 0x5f, 0x73, 0x77, 0x65
        /*0026*/ 	.byte	0x65, 0x70, 0x5f, 0x73, 0x72, 0x63, 0x2f, 0x69, 0x6e, 0x63, 0x6c, 0x75, 0x64, 0x65, 0x2f, 0x63
        /*0036*/ 	.byte	0x75, 0x74, 0x65, 0x2f, 0x70, 0x6f, 0x69, 0x6e, 0x74, 0x65, 0x72, 0x5f, 0x66, 0x6c, 0x61, 0x67
        /*0046*/ 	.byte	0x67, 0x65, 0x64, 0x2e, 0x68, 0x70, 0x70, 0x00
	.type		__unnamed_1,@object
	.size		__unnamed_1,(.L_0 - __unnamed_1)
__unnamed_1:
        /*004e*/ 	.byte	0x61, 0x75, 0x74, 0x6f, 0x20, 0x63, 0x75, 0x74, 0x65, 0x3a, 0x3a, 0x61, 0x73, 0x5f, 0x70, 0x6f
        /* <DEDUP_REMOVED lines=27> */
        /*020e*/ 	.byte	0x30, 0x3e, 0x3e, 0x3e, 0x3e, 0x3e, 0x5d, 0x00
.L_0:


//--------------------- .nv.shared._ZN7cutlass13device_kernelINS_4fmha6kernel28FmhaKernelTmaWarpSpecializedINS1_10collective30FmhaMainloopTmaWarpSpecializedINS_10bfloat16_tEffN4cute5tupleIJNS7_1CILi128EEENS9_ILi64EEENS9_ILi16EEEEEENS8_IJiNS9_ILi1EEENS8_IJiiEEEEEESG_SG_NS4_13DefaultFusionEJEEENS4_15FmhaFwdEpilogueIS6_fNS8_IJSB_SC_SB_EEEEENS2_23IndividualTileSchedulerEJEEEEEvNT_6ParamsE --------------------------
	.section	.nv.shared._ZN7cutlass13device_kernelINS_4fmha6kernel28FmhaKernelTmaWarpSpecializedINS1_10collective30FmhaMainloopTmaWarpSpecializedINS_10bfloat16_tEffN4cute5tupleIJNS7_1CILi128EEENS9_ILi64EEENS9_ILi16EEEEEENS8_IJiNS9_ILi1EEENS8_IJiiEEEEEESG_SG_NS4_13DefaultFusionEJEEENS4_15FmhaFwdEpilogueIS6_fNS8_IJSB_SC_SB_EEEEENS2_23IndividualTileSchedulerEJEEEEEvNT_6ParamsE,"aw",@nobits
	.sectionflags	@""
	.align	16
	.zero		1024


//--------------------- .nv.shared.reserved.0     --------------------------
	.section	.nv.shared.reserved.0,"aw",@nobits
	.weak		__nv_reservedSMEM_offset_0_alias
	.size		__nv_reservedSMEM_offset_0_alias, 0, 0
	.other		__nv_reservedSMEM_offset_0_alias,@"STO_CUDA_RESERVED_SHARED STV_DEFAULT"
__nv_reservedSMEM_offset_0_alias:
	.zero		0


//--------------------- .nv.global                --------------------------
	.section	.nv.global,"aw",@nobits
.nv.global:
	.type		_ZN39_INTERNAL_cb570e9b_4_k_cu_6b948ec7_27344cute1_E,@object
	.size		_ZN39_INTERNAL_cb570e9b_4_k_cu_6b948ec7_27344cute1_E,(_ZN39_INTERNAL_cb570e9b_4_k_cu_6b948ec7_27344cuda3std3__45__cpo6cbeginE - _ZN39_INTERNAL_cb570e9b_4_k_cu_6b948ec7_27344cute1_E)
_ZN39_INTERNAL_cb570e9b_4_k_cu_6b948ec7_27344cute1_E:
	.zero		1
	.type		_ZN39_INTERNAL_cb570e9b_4_k_cu_6b948ec7_27344cuda3std3__45__cpo6cbeginE,@object
	.size		_ZN39_INTERNAL_cb570e9b_4_k_cu_6b948ec7_27344cuda3std3__45__cpo6cbeginE,(_ZN39_INTERNAL_cb570e9b_4_k_cu_6b948ec7_27344cuda3std3__48in_placeE - _ZN39_INTERNAL_cb570e9b_4_k_cu_6b948ec7_27344cuda3std3__45__cpo6cbeginE)
_ZN39_INTERNAL_cb570e9b_4_k_cu_6b948ec7_27344cuda3std3__45__cpo6cbeginE:
	.zero		1
	.type		_ZN39_INTERNAL_cb570e9b_4_k_cu_6b948ec7_27344cuda3std3__48in_placeE,@object
	.size		_ZN39_INTERNAL_cb570e9b_4_k_cu_6b948ec7_27344cuda3std3__48in_placeE,(_ZN39_INTERNAL_cb570e9b_4_k_cu_6b948ec7_27344cuda3std6ranges3__45__cpo9iter_moveE - _ZN39_INTERNAL_cb570e9b_4_k_cu_6b948ec7_27344cuda3std3__48in_placeE)
_ZN39_INTERNAL_cb570e9b_4_k_cu_6b948ec7_27344cuda3std3__48in_placeE:
	.zero		1
	.type		_ZN39_INTERNAL_cb570e9b_4_k_cu_6b948ec7_27344cuda3std6ranges3__45__cpo9iter_moveE,@object
	.size		_ZN39_INTERNAL_cb570e9b_4_k_cu_6b948ec7_27344cuda3std6ranges3__45__cpo9iter_moveE,(_ZN39_INTERNAL_cb570e9b_4_k_cu_6b948ec7_27344cuda3std3__45__cpo5beginE - _ZN39_INTERNAL_cb570e9b_4_k_cu_6b948ec7_27344cuda3std6ranges3__45__cpo9iter_moveE)
_ZN39_INTERNAL_cb570e9b_4_k_cu_6b948ec7_27344cuda3std6ranges3__45__cpo9iter_moveE:
	.zero		1
	.type		_ZN39_INTERNAL_cb570e9b_4_k_cu_6b948ec7_27344cuda3std3__45__cpo5beginE,@object
	.size		_ZN39_INTERNAL_cb570e9b_4_k_cu_6b948ec7_27344cuda3std3__45__cpo5beginE,(_ZN39_INTERNAL_cb570e9b_4_k_cu_6b948ec7_27344cuda3std3__441_GLOBAL__N__cb570e9b_4_k_cu_6b948ec7_27346ignoreE - _ZN39_INTERNAL_cb570e9b_4_k_cu_6b948ec7_27344cuda3std3__45__cpo5beginE)
_ZN39_INTERNAL_cb570e9b_4_k_cu_6b948ec7_27344cuda3std3__45__cpo5beginE:
	.zero		1
	.type		_ZN39_INTERNAL_cb570e9b_4_k_cu_6b948ec7_27344cuda3std3__441_GLOBAL__N__cb570e9b_4_k_cu_6b948ec7_27346ignoreE,@object
	.size		_ZN39_INTERNAL_cb570e9b_4_k_cu_6b948ec7_27344cuda3std3__441_GLOBAL__N__cb570e9b_4_k_cu_6b948ec7_27346ignoreE,(_ZN39_INTERNAL_cb570e9b_4_k_cu_6b948ec7_27344cute7productE - _ZN39_INTERNAL_cb570e9b_4_k_cu_6b948ec7_27344cuda3std3__441_GLOBAL__N__cb570e9b_4_k_cu_6b948ec7_27346ignoreE)
_ZN39_INTERNAL_cb570e9b_4_k_cu_6b948ec7_27344cuda3std3__441_GLOBAL__N__cb570e9b_4_k_cu_6b948ec7_27346ignoreE:
	.zero		1
	.type		_ZN39_INTERNAL_cb570e9b_4_k_cu_6b948ec7_27344cute7productE,@object
	.size		_ZN39_INTERNAL_cb570e9b_4_k_cu_6b948ec7_27344cute7productE,(_ZN39_INTERNAL_cb570e9b_4_k_cu_6b948ec7_27344cuda3std3__45__cpo3endE - _ZN39_INTERNAL_cb570e9b_4_k_cu_6b948ec7_27344cute7productE)
_ZN39_INTERNAL_cb570e9b_4_k_cu_6b948ec7_27344cute7productE:
	.zero		1
	.type		_ZN39_INTERNAL_cb570e9b_4_k_cu_6b948ec7_27344cuda3std3__45__cpo3endE,@object
	.size		_ZN39_INTERNAL_cb570e9b_4_k_cu_6b948ec7_27344cuda3std3__45__cpo3endE,(_ZN39_INTERNAL_cb570e9b_4_k_cu_6b948ec7_27344cuda3std3__419piecewise_constructE - _ZN39_INTERNAL_cb570e9b_4_k_cu_6b948ec7_27344cuda3std3__45__cpo3endE)
_ZN39_INTERNAL_cb570e9b_4_k_cu_6b948ec7_27344cuda3std3__45__cpo3endE:
	.zero		1
	.type		_ZN39_INTERNAL_cb570e9b_4_k_cu_6b948ec7_27344cuda3std3__419piecewise_constructE,@object
	.size		_ZN39_INTERNAL_cb570e9b_4_k_cu_6b948ec7_27344cuda3std3__419piecewise_constructE,(_ZN39_INTERNAL_cb570e9b_4_k_cu_6b948ec7_27344cuda3std3__45__cpo4cendE - _ZN39_INTERNAL_cb570e9b_4_k_cu_6b948ec7_27344cuda3std3__419piecewise_constructE)
_ZN39_INTERNAL_cb570e9b_4_k_cu_6b948ec7_27344cuda3std3__419piecewise_constructE:
	.zero		1
	.type		_ZN39_INTERNAL_cb570e9b_4_k_cu_6b948ec7_27344cuda3std3__45__cpo4cendE,@object
	.size		_ZN39_INTERNAL_cb570e9b_4_k_cu_6b948ec7_27344cuda3std3__45__cpo4cendE,(_ZN39_INTERNAL_cb570e9b_4_k_cu_6b948ec7_27344cuda3std6ranges3__45__cpo4swapE - _ZN39_INTERNAL_cb570e9b_4_k_cu_6b948ec7_27344cuda3std3__45__cpo4cendE)
_ZN39_INTERNAL_cb570e9b_4_k_cu_6b948ec7_27344cuda3std3__45__cpo4cendE:
	.zero		1
	.type		_ZN39_INTERNAL_cb570e9b_4_k_cu_6b948ec7_27344cuda3std6ranges3__45__cpo4swapE,@object
	.size		_ZN39_INTERNAL_cb570e9b_4_k_cu_6b948ec7_27344cuda3std6ranges3__45__cpo4swapE,(.L_8 - _ZN39_INTERNAL_cb570e9b_4_k_cu_6b948ec7_27344cuda3std6ranges3__45__cpo4swapE)
_ZN39_INTERNAL_cb570e9b_4_k_cu_6b948ec7_27344cuda3std6ranges3__45__cpo4swapE:
	.zero		1
.L_8:


//--------------------- .nv.constant0._ZN7cutlass13device_kernelINS_4fmha6kernel28FmhaKernelTmaWarpSpecializedINS1_10collective30FmhaMainloopTmaWarpSpecializedINS_10bfloat16_tEffN4cute5tupleIJNS7_1CILi128EEENS9_ILi64EEENS9_ILi16EEEEEENS8_IJiNS9_ILi1EEENS8_IJiiEEEEEESG_SG_NS4_13DefaultFusionEJEEENS4_15FmhaFwdEpilogueIS6_fNS8_IJSB_SC_SB_EEEEENS2_23IndividualTileSchedulerEJEEEEEvNT_6ParamsE --------------------------
	.section	.nv.constant0._ZN7cutlass13device_kernelINS_4fmha6kernel28FmhaKernelTmaWarpSpecializedINS1_10collective30FmhaMainloopTmaWarpSpecializedINS_10bfloat16_tEffN4cute5tupleIJNS7_1CILi128EEENS9_ILi64EEENS9_ILi16EEEEEENS8_IJiNS9_ILi1EEENS8_IJiiEEEEEESG_SG_NS4_13DefaultFusionEJEEENS4_15FmhaFwdEpilogueIS6_fNS8_IJSB_SC_SB_EEEEENS2_23IndividualTileSchedulerEJEEEEEvNT_6ParamsE,"a",@progbits
	.sectionflags	@""
	.align	4
.nv.constant0._ZN7cutlass13device_kernelINS_4fmha6kernel28FmhaKernelTmaWarpSpecializedINS1_10collective30FmhaMainloopTmaWarpSpecializedINS_10bfloat16_tEffN4cute5tupleIJNS7_1CILi128EEENS9_ILi64EEENS9_ILi16EEEEEENS8_IJiNS9_ILi1EEENS8_IJiiEEEEEESG_SG_NS4_13DefaultFusionEJEEENS4_15FmhaFwdEpilogueIS6_fNS8_IJSB_SC_SB_EEEEENS2_23IndividualTileSchedulerEJEEEEEvNT_6ParamsE:
	.zero		2688


//--------------------- SYMBOLS --------------------------

	.type		.nv.reservedSmem.offset0,@object
	.size		.nv.reservedSmem.offset0,0x4
	.type		__assertfail,@function
